//
// Generated by NVIDIA NVVM Compiler
//
// Compiler Build ID: CL-36424714
// Cuda compilation tools, release 13.0, V13.0.88
// Based on NVVM 20.0.0
//

.version 9.0
.target sm_100
.address_size 64

	// .globl	_Z10add_by_rowPiS_S_
// _ZZ17col_avg_reductionPiS_E6sh_mem has been demoted

.visible .entry _Z10add_by_rowPiS_S_(
	.param .u64 .ptr .align 1 _Z10add_by_rowPiS_S__param_0,
	.param .u64 .ptr .align 1 _Z10add_by_rowPiS_S__param_1,
	.param .u64 .ptr .align 1 _Z10add_by_rowPiS_S__param_2
)
{
	.reg .pred 	%p<5>;
	.reg .b32 	%r<24>;
	.reg .b64 	%rd<11>;

	ld.param.u64 	%rd4, [_Z10add_by_rowPiS_S__param_0];
	ld.param.u64 	%rd5, [_Z10add_by_rowPiS_S__param_1];
	ld.param.u64 	%rd6, [_Z10add_by_rowPiS_S__param_2];
	mov.u32 	%r12, %tid.x;
	mov.u32 	%r13, %ctaid.x;
	mov.u32 	%r1, %ntid.x;
	mad.lo.s32 	%r2, %r13, %r1, %r12;
	mov.u32 	%r14, %tid.y;
	mov.u32 	%r15, %ctaid.y;
	mov.u32 	%r3, %ntid.y;
	mad.lo.s32 	%r22, %r15, %r3, %r14;
	setp.gt.u32 	%p1, %r22, 155;
	@%p1 bra 	$L__BB0_6;
	mov.u32 	%r16, %nctaid.x;
	mul.lo.s32 	%r5, %r16, %r1;
	mov.u32 	%r17, %nctaid.y;
	mul.lo.s32 	%r6, %r17, %r3;
	cvta.to.global.u64 	%rd1, %rd4;
	cvta.to.global.u64 	%rd2, %rd5;
	cvta.to.global.u64 	%rd3, %rd6;
$L__BB0_2:
	setp.gt.s32 	%p2, %r2, 127;
	@%p2 bra 	$L__BB0_5;
	shl.b32 	%r8, %r22, 7;
	mov.u32 	%r23, %r2;
$L__BB0_4:
	add.s32 	%r18, %r8, %r23;
	mul.wide.s32 	%rd7, %r18, 4;
	add.s64 	%rd8, %rd1, %rd7;
	ld.global.u32 	%r19, [%rd8];
	add.s64 	%rd9, %rd2, %rd7;
	ld.global.u32 	%r20, [%rd9];
	add.s32 	%r21, %r20, %r19;
	add.s64 	%rd10, %rd3, %rd7;
	st.global.u32 	[%rd10], %r21;
	add.s32 	%r23, %r23, %r5;
	setp.lt.s32 	%p3, %r23, 128;
	@%p3 bra 	$L__BB0_4;
$L__BB0_5:
	add.s32 	%r22, %r22, %r6;
	setp.lt.s32 	%p4, %r22, 156;
	@%p4 bra 	$L__BB0_2;
$L__BB0_6:
	ret;

}
	// .globl	_Z10add_by_colPiS_S_
.visible .entry _Z10add_by_colPiS_S_(
	.param .u64 .ptr .align 1 _Z10add_by_colPiS_S__param_0,
	.param .u64 .ptr .align 1 _Z10add_by_colPiS_S__param_1,
	.param .u64 .ptr .align 1 _Z10add_by_colPiS_S__param_2
)
{
	.reg .pred 	%p<10>;
	.reg .b32 	%r<81>;
	.reg .b64 	%rd<35>;

	ld.param.u64 	%rd4, [_Z10add_by_colPiS_S__param_0];
	ld.param.u64 	%rd5, [_Z10add_by_colPiS_S__param_1];
	ld.param.u64 	%rd6, [_Z10add_by_colPiS_S__param_2];
	cvta.to.global.u64 	%rd1, %rd6;
	cvta.to.global.u64 	%rd2, %rd5;
	cvta.to.global.u64 	%rd3, %rd4;
	mov.u32 	%r34, %tid.x;
	mov.u32 	%r35, %ctaid.x;
	mov.u32 	%r1, %ntid.x;
	mad.lo.s32 	%r74, %r35, %r1, %r34;
	mov.u32 	%r36, %tid.y;
	mov.u32 	%r37, %ctaid.y;
	mov.u32 	%r3, %ntid.y;
	mad.lo.s32 	%r4, %r37, %r3, %r36;
	setp.gt.s32 	%p1, %r74, 127;
	@%p1 bra 	$L__BB1_11;
	mov.u32 	%r38, %nctaid.y;
	mul.lo.s32 	%r5, %r38, %r3;
	mov.u32 	%r39, %nctaid.x;
	mul.lo.s32 	%r6, %r39, %r1;
	add.s32 	%r7, %r4, %r5;
	max.u32 	%r40, %r7, 156;
	setp.lt.u32 	%p2, %r7, 156;
	selp.u32 	%r41, 1, 0, %p2;
	add.s32 	%r42, %r7, %r41;
	sub.s32 	%r43, %r40, %r42;
	div.u32 	%r44, %r43, %r5;
	add.s32 	%r8, %r44, %r41;
	and.b32  	%r9, %r8, 3;
	shl.b32 	%r10, %r4, 7;
	add.s32 	%r11, %r7, %r5;
	add.s32 	%r12, %r11, %r5;
	shl.b32 	%r13, %r5, 2;
	mul.lo.s32 	%r14, %r5, 384;
	shl.b32 	%r15, %r5, 9;
	shl.b32 	%r16, %r5, 8;
$L__BB1_2:
	setp.gt.u32 	%p3, %r4, 155;
	@%p3 bra 	$L__BB1_10;
	setp.eq.s32 	%p4, %r9, 3;
	mov.u32 	%r75, %r4;
	@%p4 bra 	$L__BB1_7;
	setp.eq.s32 	%p5, %r9, 0;
	add.s32 	%r45, %r10, %r74;
	mul.wide.s32 	%rd7, %r45, 4;
	add.s64 	%rd8, %rd3, %rd7;
	ld.global.u32 	%r46, [%rd8];
	add.s64 	%rd9, %rd2, %rd7;
	ld.global.u32 	%r47, [%rd9];
	add.s32 	%r48, %r47, %r46;
	add.s64 	%rd10, %rd1, %rd7;
	st.global.u32 	[%rd10], %r48;
	mov.u32 	%r75, %r7;
	@%p5 bra 	$L__BB1_7;
	setp.eq.s32 	%p6, %r9, 1;
	shl.b32 	%r49, %r7, 7;
	add.s32 	%r50, %r49, %r74;
	mul.wide.s32 	%rd11, %r50, 4;
	add.s64 	%rd12, %rd3, %rd11;
	ld.global.u32 	%r51, [%rd12];
	add.s64 	%rd13, %rd2, %rd11;
	ld.global.u32 	%r52, [%rd13];
	add.s32 	%r53, %r52, %r51;
	add.s64 	%rd14, %rd1, %rd11;
	st.global.u32 	[%rd14], %r53;
	mov.u32 	%r75, %r11;
	@%p6 bra 	$L__BB1_7;
	shl.b32 	%r54, %r11, 7;
	add.s32 	%r55, %r54, %r74;
	mul.wide.s32 	%rd15, %r55, 4;
	add.s64 	%rd16, %rd3, %rd15;
	ld.global.u32 	%r56, [%rd16];
	add.s64 	%rd17, %rd2, %rd15;
	ld.global.u32 	%r57, [%rd17];
	add.s32 	%r58, %r57, %r56;
	add.s64 	%rd18, %rd1, %rd15;
	st.global.u32 	[%rd18], %r58;
	mov.u32 	%r75, %r12;
$L__BB1_7:
	setp.lt.u32 	%p7, %r8, 3;
	@%p7 bra 	$L__BB1_10;
	shl.b32 	%r59, %r75, 7;
	add.s32 	%r76, %r74, %r59;
	add.s32 	%r79, %r76, %r14;
	add.s32 	%r78, %r76, %r16;
	add.s32 	%r60, %r5, %r75;
	shl.b32 	%r61, %r60, 7;
	add.s32 	%r77, %r74, %r61;
$L__BB1_9:
	mul.wide.s32 	%rd19, %r76, 4;
	add.s64 	%rd20, %rd3, %rd19;
	ld.global.u32 	%r62, [%rd20];
	add.s64 	%rd21, %rd2, %rd19;
	ld.global.u32 	%r63, [%rd21];
	add.s32 	%r64, %r63, %r62;
	add.s64 	%rd22, %rd1, %rd19;
	st.global.u32 	[%rd22], %r64;
	mul.wide.s32 	%rd23, %r77, 4;
	add.s64 	%rd24, %rd3, %rd23;
	ld.global.u32 	%r65, [%rd24];
	add.s64 	%rd25, %rd2, %rd23;
	ld.global.u32 	%r66, [%rd25];
	add.s32 	%r67, %r66, %r65;
	add.s64 	%rd26, %rd1, %rd23;
	st.global.u32 	[%rd26], %r67;
	mul.wide.s32 	%rd27, %r78, 4;
	add.s64 	%rd28, %rd3, %rd27;
	ld.global.u32 	%r68, [%rd28];
	add.s64 	%rd29, %rd2, %rd27;
	ld.global.u32 	%r69, [%rd29];
	add.s32 	%r70, %r69, %r68;
	add.s64 	%rd30, %rd1, %rd27;
	st.global.u32 	[%rd30], %r70;
	mul.wide.s32 	%rd31, %r79, 4;
	add.s64 	%rd32, %rd3, %rd31;
	ld.global.u32 	%r71, [%rd32];
	add.s64 	%rd33, %rd2, %rd31;
	ld.global.u32 	%r72, [%rd33];
	add.s32 	%r73, %r72, %r71;
	add.s64 	%rd34, %rd1, %rd31;
	st.global.u32 	[%rd34], %r73;
	add.s32 	%r75, %r75, %r13;
	add.s32 	%r79, %r79, %r15;
	add.s32 	%r78, %r78, %r15;
	add.s32 	%r77, %r77, %r15;
	add.s32 	%r76, %r76, %r15;
	setp.lt.u32 	%p8, %r75, 156;
	@%p8 bra 	$L__BB1_9;
$L__BB1_10:
	add.s32 	%r74, %r74, %r6;
	setp.lt.s32 	%p9, %r74, 128;
	@%p9 bra 	$L__BB1_2;
$L__BB1_11:
	ret;

}
	// .globl	_Z6add_1dPiS_S_
.visible .entry _Z6add_1dPiS_S_(
	.param .u64 .ptr .align 1 _Z6add_1dPiS_S__param_0,
	.param .u64 .ptr .align 1 _Z6add_1dPiS_S__param_1,
	.param .u64 .ptr .align 1 _Z6add_1dPiS_S__param_2
)
{
	.reg .pred 	%p<3>;
	.reg .b32 	%r<13>;
	.reg .b64 	%rd<11>;

	ld.param.u64 	%rd4, [_Z6add_1dPiS_S__param_0];
	ld.param.u64 	%rd5, [_Z6add_1dPiS_S__param_1];
	ld.param.u64 	%rd6, [_Z6add_1dPiS_S__param_2];
	mov.u32 	%r6, %tid.x;
	mov.u32 	%r7, %ctaid.x;
	mov.u32 	%r1, %ntid.x;
	mad.lo.s32 	%r12, %r7, %r1, %r6;
	setp.gt.s32 	%p1, %r12, 19967;
	@%p1 bra 	$L__BB2_3;
	mov.u32 	%r8, %nctaid.x;
	mul.lo.s32 	%r3, %r8, %r1;
	cvta.to.global.u64 	%rd1, %rd4;
	cvta.to.global.u64 	%rd2, %rd5;
	cvta.to.global.u64 	%rd3, %rd6;
$L__BB2_2:
	mul.wide.s32 	%rd7, %r12, 4;
	add.s64 	%rd8, %rd1, %rd7;
	ld.global.u32 	%r9, [%rd8];
	add.s64 	%rd9, %rd2, %rd7;
	ld.global.u32 	%r10, [%rd9];
	add.s32 	%r11, %r10, %r9;
	add.s64 	%rd10, %rd3, %rd7;
	st.global.u32 	[%rd10], %r11;
	add.s32 	%r12, %r12, %r3;
	setp.lt.s32 	%p2, %r12, 19968;
	@%p2 bra 	$L__BB2_2;
$L__BB2_3:
	ret;

}
	// .globl	_Z10col_avg_1dPiPf
.visible .entry _Z10col_avg_1dPiPf(
	.param .u64 .ptr .align 1 _Z10col_avg_1dPiPf_param_0,
	.param .u64 .ptr .align 1 _Z10col_avg_1dPiPf_param_1
)
{
	.reg .pred 	%p<4>;
	.reg .b32 	%r<32>;
	.reg .b32 	%f<2>;
	.reg .b64 	%rd<10>;

	ld.param.u64 	%rd3, [_Z10col_avg_1dPiPf_param_0];
	ld.param.u64 	%rd4, [_Z10col_avg_1dPiPf_param_1];
	mov.u32 	%r12, %tid.x;
	mov.u32 	%r13, %ctaid.x;
	mov.u32 	%r1, %ntid.x;
	mad.lo.s32 	%r28, %r13, %r1, %r12;
	setp.gt.s32 	%p1, %r28, 127;
	@%p1 bra 	$L__BB3_5;
	mov.u32 	%r14, %nctaid.x;
	mul.lo.s32 	%r3, %r14, %r1;
	cvta.to.global.u64 	%rd5, %rd3;
	add.s64 	%rd1, %rd5, 1024;
	cvta.to.global.u64 	%rd2, %rd4;
$L__BB3_2:
	mov.b32 	%r30, 0;
	mov.u32 	%r29, %r28;
	mov.u32 	%r31, %r30;
$L__BB3_3:
	mul.wide.s32 	%rd6, %r29, 4;
	add.s64 	%rd7, %rd1, %rd6;
	ld.global.u32 	%r16, [%rd7+-1024];
	add.s32 	%r17, %r16, %r31;
	ld.global.u32 	%r18, [%rd7+-512];
	add.s32 	%r19, %r18, %r17;
	ld.global.u32 	%r20, [%rd7];
	add.s32 	%r21, %r20, %r19;
	ld.global.u32 	%r22, [%rd7+512];
	add.s32 	%r31, %r22, %r21;
	add.s32 	%r30, %r30, 4;
	add.s32 	%r29, %r29, 512;
	setp.ne.s32 	%p2, %r30, 156;
	@%p2 bra 	$L__BB3_3;
	mul.hi.s32 	%r23, %r31, -770891565;
	add.s32 	%r24, %r23, %r31;
	shr.u32 	%r25, %r24, 31;
	shr.s32 	%r26, %r24, 7;
	add.s32 	%r27, %r26, %r25;
	cvt.rn.f32.s32 	%f1, %r27;
	mul.wide.s32 	%rd8, %r28, 4;
	add.s64 	%rd9, %rd2, %rd8;
	st.global.f32 	[%rd9], %f1;
	add.s32 	%r28, %r28, %r3;
	setp.lt.s32 	%p3, %r28, 128;
	@%p3 bra 	$L__BB3_2;
$L__BB3_5:
	ret;

}
	// .globl	_Z17col_avg_reductionPiS_
.visible .entry _Z17col_avg_reductionPiS_(
	.param .u64 .ptr .align 1 _Z17col_avg_reductionPiS__param_0,
	.param .u64 .ptr .align 1 _Z17col_avg_reductionPiS__param_1
)
{
	.reg .pred 	%p<13>;
	.reg .b32 	%r<98>;
	.reg .b64 	%rd<17>;
	// demoted variable
	.shared .align 4 .b8 _ZZ17col_avg_reductionPiS_E6sh_mem[1024];
	ld.param.u64 	%rd2, [_Z17col_avg_reductionPiS__param_0];
	cvta.to.global.u64 	%rd1, %rd2;
	mov.u32 	%r1, %tid.x;
	mov.u32 	%r48, %ctaid.x;
	mov.u32 	%r2, %ntid.x;
	mad.lo.s32 	%r86, %r48, %r2, %r1;
	mov.u32 	%r4, %tid.y;
	mov.u32 	%r49, %ctaid.y;
	mov.u32 	%r5, %ntid.y;
	mad.lo.s32 	%r6, %r49, %r5, %r4;
	setp.gt.s32 	%p1, %r86, 127;
	@%p1 bra 	$L__BB4_17;
	shl.b32 	%r50, %r4, 6;
	mov.u32 	%r51, _ZZ17col_avg_reductionPiS_E6sh_mem;
	add.s32 	%r52, %r51, %r50;
	shl.b32 	%r53, %r1, 2;
	add.s32 	%r7, %r52, %r53;
	mov.u32 	%r54, %nctaid.y;
	mul.lo.s32 	%r8, %r5, %r54;
	shr.u32 	%r9, %r5, 2;
	mov.u32 	%r55, %nctaid.x;
	mul.lo.s32 	%r10, %r2, %r55;
	add.s32 	%r11, %r6, %r8;
	max.u32 	%r56, %r11, 156;
	setp.lt.u32 	%p2, %r11, 156;
	selp.u32 	%r57, 1, 0, %p2;
	add.s32 	%r58, %r11, %r57;
	sub.s32 	%r59, %r56, %r58;
	div.u32 	%r60, %r59, %r8;
	add.s32 	%r12, %r60, %r57;
	and.b32  	%r13, %r12, 3;
	shl.b32 	%r14, %r6, 7;
	add.s32 	%r15, %r11, %r8;
	add.s32 	%r16, %r15, %r8;
	shl.b32 	%r17, %r8, 2;
	mul.lo.s32 	%r18, %r8, 384;
	shl.b32 	%r19, %r8, 9;
	shl.b32 	%r20, %r8, 8;
$L__BB4_2:
	setp.gt.u32 	%p3, %r6, 155;
	mov.b32 	%r61, 0;
	st.shared.u32 	[%r7], %r61;
	@%p3 bra 	$L__BB4_11;
	setp.eq.s32 	%p4, %r13, 3;
	mov.b32 	%r96, 0;
	mov.u32 	%r88, %r6;
	@%p4 bra 	$L__BB4_7;
	setp.eq.s32 	%p5, %r13, 0;
	add.s32 	%r64, %r14, %r86;
	mul.wide.s32 	%rd3, %r64, 4;
	add.s64 	%rd4, %rd1, %rd3;
	ld.global.u32 	%r96, [%rd4];
	mov.u32 	%r88, %r11;
	@%p5 bra 	$L__BB4_7;
	setp.eq.s32 	%p6, %r13, 1;
	shl.b32 	%r65, %r11, 7;
	add.s32 	%r66, %r65, %r86;
	mul.wide.s32 	%rd5, %r66, 4;
	add.s64 	%rd6, %rd1, %rd5;
	ld.global.u32 	%r67, [%rd6];
	add.s32 	%r96, %r96, %r67;
	mov.u32 	%r88, %r15;
	@%p6 bra 	$L__BB4_7;
	shl.b32 	%r68, %r15, 7;
	add.s32 	%r69, %r68, %r86;
	mul.wide.s32 	%rd7, %r69, 4;
	add.s64 	%rd8, %rd1, %rd7;
	ld.global.u32 	%r70, [%rd8];
	add.s32 	%r96, %r96, %r70;
	mov.u32 	%r88, %r16;
$L__BB4_7:
	setp.lt.u32 	%p7, %r12, 3;
	@%p7 bra 	$L__BB4_10;
	shl.b32 	%r71, %r88, 7;
	add.s32 	%r90, %r86, %r71;
	add.s32 	%r93, %r90, %r18;
	add.s32 	%r92, %r90, %r20;
	add.s32 	%r72, %r8, %r88;
	shl.b32 	%r73, %r72, 7;
	add.s32 	%r91, %r86, %r73;
$L__BB4_9:
	mul.wide.s32 	%rd9, %r90, 4;
	add.s64 	%rd10, %rd1, %rd9;
	ld.global.u32 	%r74, [%rd10];
	add.s32 	%r75, %r96, %r74;
	mul.wide.s32 	%rd11, %r91, 4;
	add.s64 	%rd12, %rd1, %rd11;
	ld.global.u32 	%r76, [%rd12];
	add.s32 	%r77, %r75, %r76;
	mul.wide.s32 	%rd13, %r92, 4;
	add.s64 	%rd14, %rd1, %rd13;
	ld.global.u32 	%r78, [%rd14];
	add.s32 	%r79, %r77, %r78;
	mul.wide.s32 	%rd15, %r93, 4;
	add.s64 	%rd16, %rd1, %rd15;
	ld.global.u32 	%r80, [%rd16];
	add.s32 	%r96, %r79, %r80;
	add.s32 	%r88, %r88, %r17;
	add.s32 	%r93, %r93, %r19;
	add.s32 	%r92, %r92, %r19;
	add.s32 	%r91, %r91, %r19;
	add.s32 	%r90, %r90, %r19;
	setp.lt.u32 	%p8, %r88, 156;
	@%p8 bra 	$L__BB4_9;
$L__BB4_10:
	st.shared.u32 	[%r7], %r96;
$L__BB4_11:
	setp.lt.u32 	%p9, %r5, 4;
	bar.sync 	0;
	@%p9 bra 	$L__BB4_16;
	mov.u32 	%r97, %r9;
$L__BB4_13:
	setp.ge.u32 	%p10, %r4, %r97;
	@%p10 bra 	$L__BB4_15;
	shl.b32 	%r81, %r97, 6;
	add.s32 	%r82, %r7, %r81;
	ld.shared.u32 	%r83, [%r82];
	ld.shared.u32 	%r84, [%r7];
	add.s32 	%r85, %r84, %r83;
	st.shared.u32 	[%r7], %r85;
$L__BB4_15:
	bar.sync 	0;
	shr.u32 	%r46, %r97, 1;
	setp.gt.u32 	%p11, %r97, 1;
	mov.u32 	%r97, %r46;
	@%p11 bra 	$L__BB4_13;
$L__BB4_16:
	add.s32 	%r86, %r86, %r10;
	setp.lt.s32 	%p12, %r86, 128;
	@%p12 bra 	$L__BB4_2;
$L__BB4_17:
	ret;

}


// ===== COMPILED SASS (sm_100) =====

	.target	sm_100

	.elftype	@"ET_EXEC"


//--------------------- .note.nv.tkinfo           --------------------------
	.section	.note.nv.tkinfo,"",@"SHT_NOTE"
	.sectionflags	@"SHF_NOTE_NV_TKINFO"
	.tkinfo
        /*0018*/ 	.word	0x00000002
        /*0030*/ 	.string	""
        /*0030*/ 	.string	"ptxas"
        /*0030*/ 	.string	"Cuda compilation tools, release 13.0, V13.0.88"
        /*0030*/ 	.string	"Build cuda_13.0.r13.0/compiler.36424714_0"
        /*0030*/ 	.string	"-arch sm_100 -m 64 "



//--------------------- .note.nv.cuinfo           --------------------------
	.section	.note.nv.cuinfo,"",@"SHT_NOTE"
	.sectionflags	@"SHF_NOTE_NV_CUINFO"
        /*0018*/ 	.short	0x0002
        /*001a*/ 	.short	0x0064
        /*001c*/ 	.short	0x0082
	.zero		2


//--------------------- .nv.info                  --------------------------
	.section	.nv.info,"",@"SHT_CUDA_INFO"
	.align	4


	//----- nvinfo : EIATTR_REGCOUNT
	.align		4
        /*0000*/ 	.byte	0x04, 0x2f
        /*0002*/ 	.short	(.L_1 - .L_0)
	.align		4
.L_0:
        /*0004*/ 	.word	index@(_Z10add_by_rowPiS_S_)
        /*0008*/ 	.word	0x00000016


	//----- nvinfo : EIATTR_FRAME_SIZE
	.align		4
.L_1:
        /*000c*/ 	.byte	0x04, 0x11
        /*000e*/ 	.short	(.L_3 - .L_2)
	.align		4
.L_2:
        /*0010*/ 	.word	index@(_Z10add_by_rowPiS_S_)
        /*0014*/ 	.word	0x00000000


	//----- nvinfo : EIATTR_REGCOUNT
	.align		4
.L_3:
        /*0018*/ 	.byte	0x04, 0x2f
        /*001a*/ 	.short	(.L_5 - .L_4)
	.align		4
.L_4:
        /*001c*/ 	.word	index@(_Z10add_by_colPiS_S_)
        /*0020*/ 	.word	0x00000020


	//----- nvinfo : EIATTR_FRAME_SIZE
	.align		4
.L_5:
        /*0024*/ 	.byte	0x04, 0x11
        /*0026*/ 	.short	(.L_7 - .L_6)
	.align		4
.L_6:
        /*0028*/ 	.word	index@(_Z10add_by_colPiS_S_)
        /*002c*/ 	.word	0x00000000


	//----- nvinfo : EIATTR_REGCOUNT
	.align		4
.L_7:
        /*0030*/ 	.byte	0x04, 0x2f
        /*0032*/ 	.short	(.L_9 - .L_8)
	.align		4
.L_8:
        /*0034*/ 	.word	index@(_Z6add_1dPiS_S_)
        /*0038*/ 	.word	0x00000014


	//----- nvinfo : EIATTR_FRAME_SIZE
	.align		4
.L_9:
        /*003c*/ 	.byte	0x04, 0x11
        /*003e*/ 	.short	(.L_11 - .L_10)
	.align		4
.L_10:
        /*0040*/ 	.word	index@(_Z6add_1dPiS_S_)
        /*0044*/ 	.word	0x00000000


	//----- nvinfo : EIATTR_REGCOUNT
	.align		4
.L_11:
        /*0048*/ 	.byte	0x04, 0x2f
        /*004a*/ 	.short	(.L_13 - .L_12)
	.align		4
.L_12:
        /*004c*/ 	.word	index@(_Z10col_avg_1dPiPf)
        /*0050*/ 	.word	0x00000020


	//----- nvinfo : EIATTR_FRAME_SIZE
	.align		4
.L_13:
        /*0054*/ 	.byte	0x04, 0x11
        /*0056*/ 	.short	(.L_15 - .L_14)
	.align		4
.L_14:
        /*0058*/ 	.word	index@(_Z10col_avg_1dPiPf)
        /*005c*/ 	.word	0x00000000


	//----- nvinfo : EIATTR_REGCOUNT
	.align		4
.L_15:
        /*0060*/ 	.byte	0x04, 0x2f
        /*0062*/ 	.short	(.L_17 - .L_16)
	.align		4
.L_16:
        /*0064*/ 	.word	index@(_Z17col_avg_reductionPiS_)
        /*0068*/ 	.word	0x00000020


	//----- nvinfo : EIATTR_FRAME_SIZE
	.align		4
.L_17:
        /*006c*/ 	.byte	0x04, 0x11
        /*006e*/ 	.short	(.L_19 - .L_18)
	.align		4
.L_18:
        /*0070*/ 	.word	index@(_Z17col_avg_reductionPiS_)
        /*0074*/ 	.word	0x00000000


	//----- nvinfo : EIATTR_MIN_STACK_SIZE
	.align		4
.L_19:
        /*0078*/ 	.byte	0x04, 0x12
        /*007a*/ 	.short	(.L_21 - .L_20)
	.align		4
.L_20:
        /*007c*/ 	.word	index@(_Z17col_avg_reductionPiS_)
        /*0080*/ 	.word	0x00000000


	//----- nvinfo : EIATTR_MIN_STACK_SIZE
	.align		4
.L_21:
        /*0084*/ 	.byte	0x04, 0x12
        /*0086*/ 	.short	(.L_23 - .L_22)
	.align		4
.L_22:
        /*0088*/ 	.word	index@(_Z10col_avg_1dPiPf)
        /*008c*/ 	.word	0x00000000


	//----- nvinfo : EIATTR_MIN_STACK_SIZE
	.align		4
.L_23:
        /*0090*/ 	.byte	0x04, 0x12
        /*0092*/ 	.short	(.L_25 - .L_24)
	.align		4
.L_24:
        /*0094*/ 	.word	index@(_Z6add_1dPiS_S_)
        /*0098*/ 	.word	0x00000000


	//----- nvinfo : EIATTR_MIN_STACK_SIZE
	.align		4
.L_25:
        /*009c*/ 	.byte	0x04, 0x12
        /*009e*/ 	.short	(.L_27 - .L_26)
	.align		4
.L_26:
        /*00a0*/ 	.word	index@(_Z10add_by_colPiS_S_)
        /*00a4*/ 	.word	0x00000000


	//----- nvinfo : EIATTR_MIN_STACK_SIZE
	.align		4
.L_27:
        /*00a8*/ 	.byte	0x04, 0x12
        /*00aa*/ 	.short	(.L_29 - .L_28)
	.align		4
.L_28:
        /*00ac*/ 	.word	index@(_Z10add_by_rowPiS_S_)
        /*00b0*/ 	.word	0x00000000
.L_29:


//--------------------- .nv.compat                --------------------------
	.section	.nv.compat,"",@"SHT_CUDA_COMPAT_INFO"
	.align	4
        /*0000*/ 	.byte	0x02, 0x09, 0x00, 0x00, 0x02, 0x02, 0x01, 0x00, 0x02, 0x05, 0x05, 0x00, 0x03, 0x07, 0x01, 0x01
        /*0010*/ 	.byte	0x02, 0x03, 0x00, 0x00, 0x02, 0x06, 0x01, 0x00, 0x04, 0x0b, 0x08, 0x00, 0x09, 0x00, 0x00, 0x00
        /*0020*/ 	.byte	0x00, 0x00, 0x00, 0x00


//--------------------- .nv.info._Z17col_avg_reductionPiS_ --------------------------
	.section	.nv.info._Z17col_avg_reductionPiS_,"",@"SHT_CUDA_INFO"
	.sectionflags	@""
	.align	4


	//----- nvinfo : EIATTR_CUDA_API_VERSION
	.align		4
        /*0000*/ 	.byte	0x04, 0x37
        /*0002*/ 	.short	(.L_31 - .L_30)
.L_30:
        /*0004*/ 	.word	0x00000082


	//----- nvinfo : EIATTR_KPARAM_INFO
	.align		4
.L_31:
        /*0008*/ 	.byte	0x04, 0x17
        /*000a*/ 	.short	(.L_33 - .L_32)
.L_32:
        /*000c*/ 	.word	0x00000000
        /*0010*/ 	.short	0x0001
        /*0012*/ 	.short	0x0008
        /*0014*/ 	.byte	0x00, 0xf5, 0x21, 0x00


	//----- nvinfo : EIATTR_KPARAM_INFO
	.align		4
.L_33:
        /*0018*/ 	.byte	0x04, 0x17
        /*001a*/ 	.short	(.L_35 - .L_34)
.L_34:
        /*001c*/ 	.word	0x00000000
        /*0020*/ 	.short	0x0000
        /*0022*/ 	.short	0x0000
        /*0024*/ 	.byte	0x00, 0xf5, 0x21, 0x00


	//----- nvinfo : EIATTR_SPARSE_MMA_MASK
	.align		4
.L_35:
        /*0028*/ 	.byte	0x03, 0x50
        /*002a*/ 	.short	0x0000


	//----- nvinfo : EIATTR_MAXREG_COUNT
	.align		4
        /*002c*/ 	.byte	0x03, 0x1b
        /*002e*/ 	.short	0x00ff


	//----- nvinfo : EIATTR_NUM_BARRIERS
	.align		4
        /*0030*/ 	.byte	0x02, 0x4c
        /*0032*/ 	.byte	0x01
	.zero		1


	//----- nvinfo : EIATTR_MERCURY_ISA_VERSION
	.align		4
        /*0034*/ 	.byte	0x03, 0x5f
        /*0036*/ 	.short	0x0101


	//----- nvinfo : EIATTR_VRC_CTA_INIT_COUNT
	.align		4
        /*0038*/ 	.byte	0x02, 0x4a
	.zero		1
	.zero		1


	//----- nvinfo : EIATTR_EXIT_INSTR_OFFSETS
	.align		4
        /*003c*/ 	.byte	0x04, 0x1c
        /*003e*/ 	.short	(.L_37 - .L_36)


	//   ....[0]....
.L_36:
        /*0040*/ 	.word	0x00000070


	//   ....[1]....
        /*0044*/ 	.word	0x000007b0


	//----- nvinfo : EIATTR_CRS_STACK_SIZE
	.align		4
.L_37:
        /*0048*/ 	.byte	0x04, 0x1e
        /*004a*/ 	.short	(.L_39 - .L_38)
.L_38:
        /*004c*/ 	.word	0x00000000


	//----- nvinfo : EIATTR_CBANK_PARAM_SIZE
	.align		4
.L_39:
        /*0050*/ 	.byte	0x03, 0x19
        /*0052*/ 	.short	0x0010


	//----- nvinfo : EIATTR_PARAM_CBANK
	.align		4
        /*0054*/ 	.byte	0x04, 0x0a
        /*0056*/ 	.short	(.L_41 - .L_40)
	.align		4
.L_40:
        /*0058*/ 	.word	index@(.nv.constant0._Z17col_avg_reductionPiS_)
        /*005c*/ 	.short	0x0380
        /*005e*/ 	.short	0x0010


	//----- nvinfo : EIATTR_SW_WAR
	.align		4
.L_41:
        /*0060*/ 	.byte	0x04, 0x36
        /*0062*/ 	.short	(.L_43 - .L_42)
.L_42:
        /*0064*/ 	.word	0x00000008
.L_43:


//--------------------- .nv.info._Z10col_avg_1dPiPf --------------------------
	.section	.nv.info._Z10col_avg_1dPiPf,"",@"SHT_CUDA_INFO"
	.sectionflags	@""
	.align	4


	//----- nvinfo : EIATTR_CUDA_API_VERSION
	.align		4
        /*0000*/ 	.byte	0x04, 0x37
        /*0002*/ 	.short	(.L_45 - .L_44)
.L_44:
        /*0004*/ 	.word	0x00000082


	//----- nvinfo : EIATTR_KPARAM_INFO
	.align		4
.L_45:
        /*0008*/ 	.byte	0x04, 0x17
        /*000a*/ 	.short	(.L_47 - .L_46)
.L_46:
        /*000c*/ 	.word	0x00000000
        /*0010*/ 	.short	0x0001
        /*0012*/ 	.short	0x0008
        /*0014*/ 	.byte	0x00, 0xf5, 0x21, 0x00


	//----- nvinfo : EIATTR_KPARAM_INFO
	.align		4
.L_47:
        /*0018*/ 	.byte	0x04, 0x17
        /*001a*/ 	.short	(.L_49 - .L_48)
.L_48:
        /*001c*/ 	.word	0x00000000
        /*0020*/ 	.short	0x0000
        /*0022*/ 	.short	0x0000
        /*0024*/ 	.byte	0x00, 0xf5, 0x21, 0x00


	//----- nvinfo : EIATTR_SPARSE_MMA_MASK
	.align		4
.L_49:
        /*0028*/ 	.byte	0x03, 0x50
        /*002a*/ 	.short	0x0000


	//----- nvinfo : EIATTR_MAXREG_COUNT
	.align		4
        /*002c*/ 	.byte	0x03, 0x1b
        /*002e*/ 	.short	0x00ff


	//----- nvinfo : EIATTR_MERCURY_ISA_VERSION
	.align		4
        /*0030*/ 	.byte	0x03, 0x5f
        /*0032*/ 	.short	0x0101


	//----- nvinfo : EIATTR_VRC_CTA_INIT_COUNT
	.align		4
        /*0034*/ 	.byte	0x02, 0x4a
	.zero		1
	.zero		1


	//----- nvinfo : EIATTR_EXIT_INSTR_OFFSETS
	.align		4
        /*0038*/ 	.byte	0x04, 0x1c
        /*003a*/ 	.short	(.L_51 - .L_50)


	//   ....[0]....
.L_50:
        /*003c*/ 	.word	0x00000060


	//   ....[1]....
        /*0040*/ 	.word	0x00001510


	//----- nvinfo : EIATTR_CRS_STACK_SIZE
	.align		4
.L_51:
        /*0044*/ 	.byte	0x04, 0x1e
        /*0046*/ 	.short	(.L_53 - .L_52)
.L_52:
        /*0048*/ 	.word	0x00000000


	//----- nvinfo : EIATTR_CBANK_PARAM_SIZE
	.align		4
.L_53:
        /*004c*/ 	.byte	0x03, 0x19
        /*004e*/ 	.short	0x0010


	//----- nvinfo : EIATTR_PARAM_CBANK
	.align		4
        /*0050*/ 	.byte	0x04, 0x0a
        /*0052*/ 	.short	(.L_55 - .L_54)
	.align		4
.L_54:
        /*0054*/ 	.word	index@(.nv.constant0._Z10col_avg_1dPiPf)
        /*0058*/ 	.short	0x0380
        /*005a*/ 	.short	0x0010


	//----- nvinfo : EIATTR_SW_WAR
	.align		4
.L_55:
        /*005c*/ 	.byte	0x04, 0x36
        /*005e*/ 	.short	(.L_57 - .L_56)
.L_56:
        /*0060*/ 	.word	0x00000008
.L_57:


//--------------------- .nv.info._Z6add_1dPiS_S_  --------------------------
	.section	.nv.info._Z6add_1dPiS_S_,"",@"SHT_CUDA_INFO"
	.sectionflags	@""
	.align	4


	//----- nvinfo : EIATTR_CUDA_API_VERSION
	.align		4
        /*0000*/ 	.byte	0x04, 0x37
        /*0002*/ 	.short	(.L_59 - .L_58)
.L_58:
        /*0004*/ 	.word	0x00000082


	//----- nvinfo : EIATTR_KPARAM_INFO
	.align		4
.L_59:
        /*0008*/ 	.byte	0x04, 0x17
        /*000a*/ 	.short	(.L_61 - .L_60)
.L_60:
        /*000c*/ 	.word	0x00000000
        /*0010*/ 	.short	0x0002
        /*0012*/ 	.short	0x0010
        /*0014*/ 	.byte	0x00, 0xf5, 0x21, 0x00


	//----- nvinfo : EIATTR_KPARAM_INFO
	.align		4
.L_61:
        /*0018*/ 	.byte	0x04, 0x17
        /*001a*/ 	.short	(.L_63 - .L_62)
.L_62:
        /*001c*/ 	.word	0x00000000
        /*0020*/ 	.short	0x0001
        /*0022*/ 	.short	0x0008
        /*0024*/ 	.byte	0x00, 0xf5, 0x21, 0x00


	//----- nvinfo : EIATTR_KPARAM_INFO
	.align		4
.L_63:
        /*0028*/ 	.byte	0x04, 0x17
        /*002a*/ 	.short	(.L_65 - .L_64)
.L_64:
        /*002c*/ 	.word	0x00000000
        /*0030*/ 	.short	0x0000
        /*0032*/ 	.short	0x0000
        /*0034*/ 	.byte	0x00, 0xf5, 0x21, 0x00


	//----- nvinfo : EIATTR_SPARSE_MMA_MASK
	.align		4
.L_65:
        /*0038*/ 	.byte	0x03, 0x50
        /*003a*/ 	.short	0x0000


	//----- nvinfo : EIATTR_MAXREG_COUNT
	.align		4
        /*003c*/ 	.byte	0x03, 0x1b
        /*003e*/ 	.short	0x00ff


	//----- nvinfo : EIATTR_MERCURY_ISA_VERSION
	.align		4
        /*0040*/ 	.byte	0x03, 0x5f
        /*0042*/ 	.short	0x0101


	//----- nvinfo : EIATTR_VRC_CTA_INIT_COUNT
	.align		4
        /*0044*/ 	.byte	0x02, 0x4a
	.zero		1
	.zero		1


	//----- nvinfo : EIATTR_EXIT_INSTR_OFFSETS
	.align		4
        /*0048*/ 	.byte	0x04, 0x1c
        /*004a*/ 	.short	(.L_67 - .L_66)


	//   ....[0]....
.L_66:
        /*004c*/ 	.word	0x00000060


	//   ....[1]....
        /*0050*/ 	.word	0x00000170


	//----- nvinfo : EIATTR_CRS_STACK_SIZE
	.align		4
.L_67:
        /*0054*/ 	.byte	0x04, 0x1e
        /*0056*/ 	.short	(.L_69 - .L_68)
.L_68:
        /*0058*/ 	.word	0x00000000


	//----- nvinfo : EIATTR_CBANK_PARAM_SIZE
	.align		4
.L_69:
        /*005c*/ 	.byte	0x03, 0x19
        /*005e*/ 	.short	0x0018


	//----- nvinfo : EIATTR_PARAM_CBANK
	.align		4
        /*0060*/ 	.byte	0x04, 0x0a
        /*0062*/ 	.short	(.L_71 - .L_70)
	.align		4
.L_70:
        /*0064*/ 	.word	index@(.nv.constant0._Z6add_1dPiS_S_)
        /*0068*/ 	.short	0x0380
        /*006a*/ 	.short	0x0018


	//----- nvinfo : EIATTR_SW_WAR
	.align		4
.L_71:
        /*006c*/ 	.byte	0x04, 0x36
        /*006e*/ 	.short	(.L_73 - .L_72)
.L_72:
        /*0070*/ 	.word	0x00000008
.L_73:


//--------------------- .nv.info._Z10add_by_colPiS_S_ --------------------------
	.section	.nv.info._Z10add_by_colPiS_S_,"",@"SHT_CUDA_INFO"
	.sectionflags	@""
	.align	4


	//----- nvinfo : EIATTR_CUDA_API_VERSION
	.align		4
        /*0000*/ 	.byte	0x04, 0x37
        /*0002*/ 	.short	(.L_75 - .L_74)
.L_74:
        /*0004*/ 	.word	0x00000082


	//----- nvinfo : EIATTR_KPARAM_INFO
	.align		4
.L_75:
        /*0008*/ 	.byte	0x04, 0x17
        /*000a*/ 	.short	(.L_77 - .L_76)
.L_76:
        /*000c*/ 	.word	0x00000000
        /*0010*/ 	.short	0x0002
        /*0012*/ 	.short	0x0010
        /*0014*/ 	.byte	0x00, 0xf5, 0x21, 0x00


	//----- nvinfo : EIATTR_KPARAM_INFO
	.align		4
.L_77:
        /*0018*/ 	.byte	0x04, 0x17
        /*001a*/ 	.short	(.L_79 - .L_78)
.L_78:
        /*001c*/ 	.word	0x00000000
        /*0020*/ 	.short	0x0001
        /*0022*/ 	.short	0x0008
        /*0024*/ 	.byte	0x00, 0xf5, 0x21, 0x00


	//----- nvinfo : EIATTR_KPARAM_INFO
	.align		4
.L_79:
        /*0028*/ 	.byte	0x04, 0x17
        /*002a*/ 	.short	(.L_81 - .L_80)
.L_80:
        /*002c*/ 	.word	0x00000000
        /*0030*/ 	.short	0x0000
        /*0032*/ 	.short	0x0000
        /*0034*/ 	.byte	0x00, 0xf5, 0x21, 0x00


	//----- nvinfo : EIATTR_SPARSE_MMA_MASK
	.align		4
.L_81:
        /*0038*/ 	.byte	0x03, 0x50
        /*003a*/ 	.short	0x0000


	//----- nvinfo : EIATTR_MAXREG_COUNT
	.align		4
        /*003c*/ 	.byte	0x03, 0x1b
        /*003e*/ 	.short	0x00ff


	//----- nvinfo : EIATTR_MERCURY_ISA_VERSION
	.align		4
        /*0040*/ 	.byte	0x03, 0x5f
        /*0042*/ 	.short	0x0101


	//----- nvinfo : EIATTR_VRC_CTA_INIT_COUNT
	.align		4
        /*0044*/ 	.byte	0x02, 0x4a
	.zero		1
	.zero		1


	//----- nvinfo : EIATTR_EXIT_INSTR_OFFSETS
	.align		4
        /*0048*/ 	.byte	0x04, 0x1c
        /*004a*/ 	.short	(.L_83 - .L_82)


	//   ....[0]....
.L_82:
        /*004c*/ 	.word	0x000000a0


	//   ....[1]....
        /*0050*/ 	.word	0x00000860


	//----- nvinfo : EIATTR_CRS_STACK_SIZE
	.align		4
.L_83:
        /*0054*/ 	.byte	0x04, 0x1e
        /*0056*/ 	.short	(.L_85 - .L_84)
.L_84:
        /*0058*/ 	.word	0x00000000


	//----- nvinfo : EIATTR_CBANK_PARAM_SIZE
	.align		4
.L_85:
        /*005c*/ 	.byte	0x03, 0x19
        /*005e*/ 	.short	0x0018


	//----- nvinfo : EIATTR_PARAM_CBANK
	.align		4
        /*0060*/ 	.byte	0x04, 0x0a
        /*0062*/ 	.short	(.L_87 - .L_86)
	.align		4
.L_86:
        /*0064*/ 	.word	index@(.nv.constant0._Z10add_by_colPiS_S_)
        /*0068*/ 	.short	0x0380
        /*006a*/ 	.short	0x0018


	//----- nvinfo : EIATTR_SW_WAR
	.align		4
.L_87:
        /*006c*/ 	.byte	0x04, 0x36
        /*006e*/ 	.short	(.L_89 - .L_88)
.L_88:
        /*0070*/ 	.word	0x00000008
.L_89:


//--------------------- .nv.info._Z10add_by_rowPiS_S_ --------------------------
	.section	.nv.info._Z10add_by_rowPiS_S_,"",@"SHT_CUDA_INFO"
	.sectionflags	@""
	.align	4


	//----- nvinfo : EIATTR_CUDA_API_VERSION
	.align		4
        /*0000*/ 	.byte	0x04, 0x37
        /*0002*/ 	.short	(.L_91 - .L_90)
.L_90:
        /*0004*/ 	.word	0x00000082


	//----- nvinfo : EIATTR_KPARAM_INFO
	.align		4
.L_91:
        /*0008*/ 	.byte	0x04, 0x17
        /*000a*/ 	.short	(.L_93 - .L_92)
.L_92:
        /*000c*/ 	.word	0x00000000
        /*0010*/ 	.short	0x0002
        /*0012*/ 	.short	0x0010
        /*0014*/ 	.byte	0x00, 0xf5, 0x21, 0x00


	//----- nvinfo : EIATTR_KPARAM_INFO
	.align		4
.L_93:
        /*0018*/ 	.byte	0x04, 0x17
        /*001a*/ 	.short	(.L_95 - .L_94)
.L_94:
        /*001c*/ 	.word	0x00000000
        /*0020*/ 	.short	0x0001
        /*0022*/ 	.short	0x0008
        /*0024*/ 	.byte	0x00, 0xf5, 0x21, 0x00


	//----- nvinfo : EIATTR_KPARAM_INFO
	.align		4
.L_95:
        /*0028*/ 	.byte	0x04, 0x17
        /*002a*/ 	.short	(.L_97 - .L_96)
.L_96:
        /*002c*/ 	.word	0x00000000
        /*0030*/ 	.short	0x0000
        /*0032*/ 	.short	0x0000
        /*0034*/ 	.byte	0x00, 0xf5, 0x21, 0x00


	//----- nvinfo : EIATTR_SPARSE_MMA_MASK
	.align		4
.L_97:
        /*0038*/ 	.byte	0x03, 0x50
        /*003a*/ 	.short	0x0000


	//----- nvinfo : EIATTR_MAXREG_COUNT
	.align		4
        /*003c*/ 	.byte	0x03, 0x1b
        /*003e*/ 	.short	0x00ff


	//----- nvinfo : EIATTR_MERCURY_ISA_VERSION
	.align		4
        /*0040*/ 	.byte	0x03, 0x5f
        /*0042*/ 	.short	0x0101


	//----- nvinfo : EIATTR_VRC_CTA_INIT_COUNT
	.align		4
        /*0044*/ 	.byte	0x02, 0x4a
	.zero		1
	.zero		1


	//----- nvinfo : EIATTR_EXIT_INSTR_OFFSETS
	.align		4
        /*0048*/ 	.byte	0x04, 0x1c
        /*004a*/ 	.short	(.L_99 - .L_98)


	//   ....[0]....
.L_98:
        /*004c*/ 	.word	0x000000a0


	//   ....[1]....
        /*0050*/ 	.word	0x00000270


	//----- nvinfo : EIATTR_CRS_STACK_SIZE
	.align		4
.L_99:
        /*0054*/ 	.byte	0x04, 0x1e
        /*0056*/ 	.short	(.L_101 - .L_100)
.L_100:
        /*0058*/ 	.word	0x00000000


	//----- nvinfo : EIATTR_CBANK_PARAM_SIZE
	.align		4
.L_101:
        /*005c*/ 	.byte	0x03, 0x19
        /*005e*/ 	.short	0x0018


	//----- nvinfo : EIATTR_PARAM_CBANK
	.align		4
        /*0060*/ 	.byte	0x04, 0x0a
        /*0062*/ 	.short	(.L_103 - .L_102)
	.align		4
.L_102:
        /*0064*/ 	.word	index@(.nv.constant0._Z10add_by_rowPiS_S_)
        /*0068*/ 	.short	0x0380
        /*006a*/ 	.short	0x0018


	//----- nvinfo : EIATTR_SW_WAR
	.align		4
.L_103:
        /*006c*/ 	.byte	0x04, 0x36
        /*006e*/ 	.short	(.L_105 - .L_104)
.L_104:
        /*0070*/ 	.word	0x00000008
.L_105:


//--------------------- .nv.callgraph             --------------------------
	.section	.nv.callgraph,"",@"SHT_CUDA_CALLGRAPH"
	.align	4
	.sectionentsize	8
	.align		4
        /*0000*/ 	.word	0x00000000
	.align		4
        /*0004*/ 	.word	0xffffffff
	.align		4
        /*0008*/ 	.word	0x00000000
	.align		4
        /*000c*/ 	.word	0xfffffffe
	.align		4
        /*0010*/ 	.word	0x00000000
	.align		4
        /*0014*/ 	.word	0xfffffffd
	.align		4
        /*0018*/ 	.word	0x00000000
	.align		4
        /*001c*/ 	.word	0xfffffffc


//--------------------- .text._Z17col_avg_reductionPiS_ --------------------------
	.section	.text._Z17col_avg_reductionPiS_,"ax",@progbits
	.align	128
        .global         _Z17col_avg_reductionPiS_
        .type           _Z17col_avg_reductionPiS_,@function
        .size           _Z17col_avg_reductionPiS_,(.L_x_26 - _Z17col_avg_reductionPiS_)
        .other          _Z17col_avg_reductionPiS_,@"STO_CUDA_ENTRY STV_DEFAULT"
_Z17col_avg_reductionPiS_:
.text._Z17col_avg_reductionPiS_:
[----:B------:R-:W-:Y:S01]  /*0000*/  LDC R1, c[0x0][0x37c] ;  /* 0x0000df00ff017b82 */ /* 0x000fe20000000800 */
[----:B------:R-:W0:Y:S07]  /*0010*/  S2R R13, SR_TID.X ;  /* 0x00000000000d7919 */ /* 0x000e2e0000002100 */
[----:B------:R-:W0:Y:S08]  /*0020*/  S2UR UR4, SR_CTAID.X ;  /* 0x00000000000479c3 */ /* 0x000e300000002500 */
[----:B------:R-:W0:Y:S08]  /*0030*/  LDC R14, c[0x0][0x360] ;  /* 0x0000d800ff0e7b82 */ /* 0x000e300000000800 */
[----:B------:R-:W1:Y:S01]  /*0040*/  LDC R0, c[0x0][0x364] ;  /* 0x0000d900ff007b82 */ /* 0x000e620000000800 */
[----:B0-----:R-:W-:-:S05]  /*0050*/  IMAD R10, R14, UR4, R13 ;  /* 0x000000040e0a7c24 */ /* 0x001fca000f8e020d */
[----:B------:R-:W-:-:S13]  /*0060*/  ISETP.GT.AND P0, PT, R10, 0x7f, PT ;  /* 0x0000007f0a00780c */ /* 0x000fda0003f04270 */
[----:B-1----:R-:W-:Y:S05]  /*0070*/  @P0 EXIT ;  /* 0x000000000000094d */ /* 0x002fea0003800000 */
[----:B------:R-:W0:Y:S01]  /*0080*/  LDCU UR4, c[0x0][0x374] ;  /* 0x00006e80ff0477ac */ /* 0x000e220008000800 */
[----:B------:R-:W1:Y:S01]  /*0090*/  S2R R3, SR_TID.Y ;  /* 0x0000000000037919 */ /* 0x000e620000002200 */
[----:B------:R-:W-:Y:S01]  /*00a0*/  S2UR UR5, SR_CgaCtaId ;  /* 0x00000000000579c3 */ /* 0x000fe20000008800 */
[----:B------:R-:W2:Y:S01]  /*00b0*/  LDCU UR6, c[0x0][0x370] ;  /* 0x00006e00ff0677ac */ /* 0x000ea20008000800 */
[----:B------:R-:W3:Y:S01]  /*00c0*/  LDCU.64 UR8, c[0x0][0x358] ;  /* 0x00006b00ff0877ac */ /* 0x000ee20008000a00 */
[----:B0-----:R-:W-:-:S05]  /*00d0*/  IMAD R2, R0, UR4, RZ ;  /* 0x0000000400027c24 */ /* 0x001fca000f8e02ff */
[----:B------:R-:W1:Y:S01]  /*00e0*/  S2UR UR4, SR_CTAID.Y ;  /* 0x00000000000479c3 */ /* 0x000e620000002600 */
[----:B------:R-:W0:Y:S01]  /*00f0*/  I2F.U32.RP R11, R2 ;  /* 0x00000002000b7306 */ /* 0x000e220000209000 */
[----:B------:R-:W-:Y:S01]  /*0100*/  IMAD.MOV R15, RZ, RZ, -R2 ;  /* 0x000000ffff0f7224 */ /* 0x000fe200078e0a02 */
[----:B------:R-:W-:-:S06]  /*0110*/  ISETP.NE.U32.AND P2, PT, R2, RZ, PT ;  /* 0x000000ff0200720c */ /* 0x000fcc0003f45070 */
[----:B0-----:R-:W0:Y:S01]  /*0120*/  MUFU.RCP R11, R11 ;  /* 0x0000000b000b7308 */ /* 0x001e220000001000 */
[----:B-1----:R-:W-:Y:S01]  /*0130*/  IMAD R5, R0, UR4, R3 ;  /* 0x0000000400057c24 */ /* 0x002fe2000f8e0203 */
[----:B------:R-:W-:Y:S02]  /*0140*/  UMOV UR4, 0x400 ;  /* 0x0000040000047882 */ /* 0x000fe40000000000 */
[----:B------:R-:W-:Y:S02]  /*0150*/  ULEA UR4, UR5, UR4, 0x18 ;  /* 0x0000000405047291 */ /* 0x000fe4000f8ec0ff */
[----:B------:R-:W-:-:S04]  /*0160*/  IADD3 R7, PT, PT, R5, R2, RZ ;  /* 0x0000000205077210 */ /* 0x000fc80007ffe0ff */
[----:B------:R-:W-:Y:S01]  /*0170*/  ISETP.GE.U32.AND P0, PT, R7, 0x9c, PT ;  /* 0x0000009c0700780c */ /* 0x000fe20003f06070 */
[----:B0-----:R-:W-:Y:S01]  /*0180*/  VIADD R8, R11, 0xffffffe ;  /* 0x0ffffffe0b087836 */ /* 0x001fe20000000000 */
[----:B------:R-:W-:Y:S02]  /*0190*/  VIMNMX.U32 R4, PT, PT, R7, 0x9c, !PT ;  /* 0x0000009c07047848 */ /* 0x000fe40007fe0000 */
[----:B------:R-:W-:Y:S01]  /*01a0*/  SEL R6, RZ, 0x1, P0 ;  /* 0x00000001ff067807 */ /* 0x000fe20000000000 */
[----:B------:R0:W1:Y:S02]  /*01b0*/  F2I.FTZ.U32.TRUNC.NTZ R9, R8 ;  /* 0x0000000800097305 */ /* 0x000064000021f000 */
[----:B0-----:R-:W-:Y:S02]  /*01c0*/  IMAD.MOV.U32 R8, RZ, RZ, RZ ;  /* 0x000000ffff087224 */ /* 0x001fe400078e00ff */
[----:B-1----:R-:W-:-:S04]  /*01d0*/  IMAD R15, R15, R9, RZ ;  /* 0x000000090f0f7224 */ /* 0x002fc800078e02ff */
[----:B------:R-:W-:Y:S01]  /*01e0*/  IMAD.HI.U32 R12, R9, R15, R8 ;  /* 0x0000000f090c7227 */ /* 0x000fe200078e0008 */
[----:B------:R-:W-:Y:S02]  /*01f0*/  IADD3 R9, PT, PT, R4, -R7, -R6 ;  /* 0x8000000704097210 */ /* 0x000fe40007ffe806 */
[----:B------:R-:W-:Y:S02]  /*0200*/  MOV R8, R10 ;  /* 0x0000000a00087202 */ /* 0x000fe40000000f00 */
[----:B------:R-:W-:Y:S01]  /*0210*/  SHF.R.U32.HI R10, RZ, 0x2, R0 ;  /* 0x00000002ff0a7819 */ /* 0x000fe20000011600 */
[----:B------:R-:W-:-:S04]  /*0220*/  IMAD.HI.U32 R11, R12, R9, RZ ;  /* 0x000000090c0b7227 */ /* 0x000fc800078e00ff */
[----:B------:R-:W-:-:S04]  /*0230*/  IMAD.MOV R4, RZ, RZ, -R11 ;  /* 0x000000ffff047224 */ /* 0x000fc800078e0a0b */
[----:B------:R-:W-:Y:S01]  /*0240*/  IMAD R9, R2, R4, R9 ;  /* 0x0000000402097224 */ /* 0x000fe200078e0209 */
[----:B------:R-:W-:-:S04]  /*0250*/  LEA R4, R3, UR4, 0x6 ;  /* 0x0000000403047c11 */ /* 0x000fc8000f8e30ff */
[----:B------:R-:W-:Y:S02]  /*0260*/  ISETP.GE.U32.AND P0, PT, R9, R2, PT ;  /* 0x000000020900720c */ /* 0x000fe40003f06070 */
[----:B------:R-:W-:-:S11]  /*0270*/  LEA R4, R13, R4, 0x2 ;  /* 0x000000040d047211 */ /* 0x000fd600078e10ff */
[----:B------:R-:W-:Y:S01]  /*0280*/  @P0 IADD3 R9, PT, PT, -R2, R9, RZ ;  /* 0x0000000902090210 */ /* 0x000fe20007ffe1ff */
[----:B------:R-:W-:-:S03]  /*0290*/  @P0 VIADD R11, R11, 0x1 ;  /* 0x000000010b0b0836 */ /* 0x000fc60000000000 */
[----:B------:R-:W-:Y:S01]  /*02a0*/  ISETP.GE.U32.AND P1, PT, R9, R2, PT ;  /* 0x000000020900720c */ /* 0x000fe20003f26070 */
[----:B------:R-:W-:-:S04]  /*02b0*/  IMAD.IADD R9, R2, 0x1, R7 ;  /* 0x0000000102097824 */ /* 0x000fc800078e0207 */
[----:B------:R-:W-:-:S08]  /*02c0*/  IMAD.IADD R18, R2, 0x1, R9 ;  /* 0x0000000102127824 */ /* 0x000fd000078e0209 */
[----:B------:R-:W-:Y:S01]  /*02d0*/  @P1 VIADD R11, R11, 0x1 ;  /* 0x000000010b0b1836 */ /* 0x000fe20000000000 */
[----:B------:R-:W-:-:S05]  /*02e0*/  @!P2 LOP3.LUT R11, RZ, R2, RZ, 0x33, !PT ;  /* 0x00000002ff0ba212 */ /* 0x000fca00078e33ff */
[----:B------:R-:W-:Y:S02]  /*02f0*/  IMAD.IADD R6, R6, 0x1, R11 ;  /* 0x0000000106067824 */ /* 0x000fe400078e020b */
[----:B--2---:R-:W-:-:S03]  /*0300*/  IMAD R11, R14, UR6, RZ ;  /* 0x000000060e0b7c24 */ /* 0x004fc6000f8e02ff */
[----:B---3--:R-:W-:-:S07]  /*0310*/  LOP3.LUT R19, R6, 0x3, RZ, 0xc0, !PT ;  /* 0x0000000306137812 */ /* 0x008fce00078ec0ff */
.L_x_8:
[----:B0-----:R0:W-:Y:S01]  /*0320*/  STS [R4], RZ ;  /* 0x000000ff04007388 */ /* 0x0011e20000000800 */
[----:B------:R-:W-:-:S13]  /*0330*/  ISETP.GT.U32.AND P0, PT, R5, 0x9b, PT ;  /* 0x0000009b0500780c */ /* 0x000fda0003f04070 */
[----:B0-----:R-:W-:Y:S05]  /*0340*/  @P0 BRA `(.L_x_0) ;  /* 0x0000000000d00947 */ /* 0x001fea0003800000 */
[----:B------:R-:W-:Y:S01]  /*0350*/  ISETP.NE.AND P1, PT, R19, 0x3, PT ;  /* 0x000000031300780c */ /* 0x000fe20003f25270 */
[----:B------:R-:W-:Y:S01]  /*0360*/  BSSY.RECONVERGENT B0, `(.L_x_1) ;  /* 0x0000017000007945 */ /* 0x000fe20003800200 */
[----:B------:R-:W-:Y:S01]  /*0370*/  ISETP.GE.U32.AND P0, PT, R6, 0x3, PT ;  /* 0x000000030600780c */ /* 0x000fe20003f06070 */
[----:B------:R-:W-:Y:S01]  /*0380*/  IMAD.MOV.U32 R23, RZ, RZ, RZ ;  /* 0x000000ffff177224 */ /* 0x000fe200078e00ff */
[----:B------:R-:W-:-:S09]  /*0390*/  MOV R25, R5 ;  /* 0x0000000500197202 */ /* 0x000fd20000000f00 */
[----:B------:R-:W-:Y:S05]  /*03a0*/  @!P1 BRA `(.L_x_2) ;  /* 0x0000000000489947 */ /* 0x000fea0003800000 */
[----:B------:R-:W0:Y:S01]  /*03b0*/  LDC.64 R12, c[0x0][0x380] ;  /* 0x0000e000ff0c7b82 */ /* 0x000e220000000a00 */
[----:B------:R-:W-:-:S04]  /*03c0*/  IMAD R15, R5, 0x80, R8 ;  /* 0x00000080050f7824 */ /* 0x000fc800078e0208 */
[----:B0-----:R-:W-:-:S05]  /*03d0*/  IMAD.WIDE R14, R15, 0x4, R12 ;  /* 0x000000040f0e7825 */ /* 0x001fca00078e020c */
[----:B------:R0:W5:Y:S01]  /*03e0*/  LDG.E R23, desc[UR8][R14.64] ;  /* 0x000000080e177981 */ /* 0x000162000c1e1900 */
[----:B------:R-:W-:Y:S01]  /*03f0*/  ISETP.NE.AND P1, PT, R19, RZ, PT ;  /* 0x000000ff1300720c */ /* 0x000fe20003f25270 */
[----:B------:R-:W-:-:S12]  /*0400*/  IMAD.MOV.U32 R25, RZ, RZ, R7 ;  /* 0x000000ffff197224 */ /* 0x000fd800078e0007 */
[----:B0-----:R-:W-:Y:S05]  /*0410*/  @!P1 BRA `(.L_x_2) ;  /* 0x00000000002c9947 */ /* 0x001fea0003800000 */
[----:B------:R-:W-:Y:S02]  /*0420*/  ISETP.NE.AND P1, PT, R19, 0x1, PT ;  /* 0x000000011300780c */ /* 0x000fe40003f25270 */
[----:B------:R-:W-:-:S05]  /*0430*/  LEA R15, R7, R8, 0x7 ;  /* 0x00000008070f7211 */ /* 0x000fca00078e38ff */
[----:B------:R-:W-:-:S06]  /*0440*/  IMAD.WIDE R14, R15, 0x4, R12 ;  /* 0x000000040f0e7825 */ /* 0x000fcc00078e020c */
[----:B------:R-:W-:Y:S01]  /*0450*/  @P1 IMAD R17, R9, 0x80, R8 ;  /* 0x0000008009111824 */ /* 0x000fe200078e0208 */
[----:B------:R-:W2:Y:S03]  /*0460*/  LDG.E R14, desc[UR8][R14.64] ;  /* 0x000000080e0e7981 */ /* 0x000ea6000c1e1900 */
[----:B------:R-:W-:-:S06]  /*0470*/  @P1 IMAD.WIDE R12, R17, 0x4, R12 ;  /* 0x00000004110c1825 */ /* 0x000fcc00078e020c */
[----:B------:R-:W3:Y:S01]  /*0480*/  @P1 LDG.E R12, desc[UR8][R12.64] ;  /* 0x000000080c0c1981 */ /* 0x000ee2000c1e1900 */
[----:B------:R-:W-:Y:S02]  /*0490*/  MOV R25, R9 ;  /* 0x0000000900197202 */ /* 0x000fe40000000f00 */
[----:B------:R-:W-:Y:S01]  /*04a0*/  @P1 MOV R25, R18 ;  /* 0x0000001200191202 */ /* 0x000fe20000000f00 */
[----:B--2--5:R-:W-:-:S04]  /*04b0*/  IMAD.IADD R23, R23, 0x1, R14 ;  /* 0x0000000117177824 */ /* 0x024fc800078e020e */
[----:B---3--:R-:W-:-:S07]  /*04c0*/  @P1 IMAD.IADD R23, R23, 0x1, R12 ;  /* 0x0000000117171824 */ /* 0x008fce00078e020c */
.L_x_2:
[----:B------:R-:W-:Y:S05]  /*04d0*/  BSYNC.RECONVERGENT B0 ;  /* 0x0000000000007941 */ /* 0x000fea0003800200 */
.L_x_1:
[----:B------:R-:W-:Y:S04]  /*04e0*/  BSSY.RECONVERGENT B0, `(.L_x_3) ;  /* 0x0000019000007945 */ /* 0x000fe80003800200 */
[----:B------:R-:W-:Y:S05]  /*04f0*/  @!P0 BRA `(.L_x_4) ;  /* 0x00000000005c8947 */ /* 0x000fea0003800000 */
[----:B------:R-:W-:Y:S01]  /*0500*/  IADD3 R27, PT, PT, R2, R25, RZ ;  /* 0x00000019021b7210 */ /* 0x000fe20007ffe0ff */
[----:B------:R-:W-:-:S03]  /*0510*/  IMAD R24, R25, 0x80, R8 ;  /* 0x0000008019187824 */ /* 0x000fc600078e0208 */
[----:B------:R-:W-:Y:S01]  /*0520*/  LEA R27, R27, R8, 0x7 ;  /* 0x000000081b1b7211 */ /* 0x000fe200078e38ff */
[C-C-:B------:R-:W-:Y:S02]  /*0530*/  IMAD R29, R2.reuse, 0x180, R24.reuse ;  /* 0x00000180021d7824 */ /* 0x140fe400078e0218 */
[----:B------:R-:W-:-:S07]  /*0540*/  IMAD R22, R2, 0x100, R24 ;  /* 0x0000010002167824 */ /* 0x000fce00078e0218 */
.L_x_5:
[----:B------:R-:W0:Y:S02]  /*0550*/  LDC.64 R12, c[0x0][0x380] ;  /* 0x0000e000ff0c7b82 */ /* 0x000e240000000a00 */
[----:B0-----:R-:W-:-:S04]  /*0560*/  IMAD.WIDE R14, R24, 0x4, R12 ;  /* 0x00000004180e7825 */ /* 0x001fc800078e020c */
[--C-:B------:R-:W-:Y:S02]  /*0570*/  IMAD.WIDE R16, R27, 0x4, R12.reuse ;  /* 0x000000041b107825 */ /* 0x100fe400078e020c */
[----:B------:R-:W2:Y:S02]  /*0580*/  LDG.E R14, desc[UR8][R14.64] ;  /* 0x000000080e0e7981 */ /* 0x000ea4000c1e1900 */
[--C-:B------:R-:W-:Y:S02]  /*0590*/  IMAD.WIDE R20, R22, 0x4, R12.reuse ;  /* 0x0000000416147825 */ /* 0x100fe400078e020c */
[----:B------:R-:W2:Y:S02]  /*05a0*/  LDG.E R16, desc[UR8][R16.64] ;  /* 0x0000000810107981 */ /* 0x000ea4000c1e1900 */
[----:B------:R-:W-:Y:S02]  /*05b0*/  IMAD.WIDE R12, R29, 0x4, R12 ;  /* 0x000000041d0c7825 */ /* 0x000fe400078e020c */
[----:B------:R-:W3:Y:S04]  /*05c0*/  LDG.E R20, desc[UR8][R20.64] ;  /* 0x0000000814147981 */ /* 0x000ee8000c1e1900 */
[----:B------:R-:W3:Y:S01]  /*05d0*/  LDG.E R12, desc[UR8][R12.64] ;  /* 0x000000080c0c7981 */ /* 0x000ee2000c1e1900 */
[C---:B------:R-:W-:Y:S01]  /*05e0*/  LEA R25, R2.reuse, R25, 0x2 ;  /* 0x0000001902197211 */ /* 0x040fe200078e10ff */
[C---:B------:R-:W-:Y:S01]  /*05f0*/  IMAD R24, R2.reuse, 0x200, R24 ;  /* 0x0000020002187824 */ /* 0x040fe200078e0218 */
[C---:B------:R-:W-:Y:S01]  /*0600*/  LEA R27, R2.reuse, R27, 0x9 ;  /* 0x0000001b021b7211 */ /* 0x040fe200078e48ff */
[----:B------:R-:W-:Y:S01]  /*0610*/  IMAD R29, R2, 0x200, R29 ;  /* 0x00000200021d7824 */ /* 0x000fe200078e021d */
[----:B------:R-:W-:-:S02]  /*0620*/  ISETP.GE.U32.AND P0, PT, R25, 0x9c, PT ;  /* 0x0000009c1900780c */ /* 0x000fc40003f06070 */
[----:B------:R-:W-:Y:S02]  /*0630*/  LEA R22, R2, R22, 0x9 ;  /* 0x0000001602167211 */ /* 0x000fe400078e48ff */
[----:B--2--5:R-:W-:-:S04]  /*0640*/  IADD3 R23, PT, PT, R16, R23, R14 ;  /* 0x0000001710177210 */ /* 0x024fc80007ffe00e */
[----:B---3--:R-:W-:-:S05]  /*0650*/  IADD3 R23, PT, PT, R12, R23, R20 ;  /* 0x000000170c177210 */ /* 0x008fca0007ffe014 */
[----:B------:R-:W-:Y:S05]  /*0660*/  @!P0 BRA `(.L_x_5) ;  /* 0xfffffffc00b88947 */ /* 0x000fea000383ffff */
.L_x_4:
[----:B------:R-:W-:Y:S05]  /*0670*/  BSYNC.RECONVERGENT B0 ;  /* 0x0000000000007941 */ /* 0x000fea0003800200 */
.L_x_3:
[----:B-----5:R0:W-:Y:S02]  /*0680*/  STS [R4], R23 ;  /* 0x0000001704007388 */ /* 0x0201e40000000800 */
.L_x_0:
[----:B------:R-:W-:Y:S01]  /*0690*/  ISETP.GE.U32.AND P0, PT, R0, 0x4, PT ;  /* 0x000000040000780c */ /* 0x000fe20003f06070 */
[----:B------:R-:W-:Y:S05]  /*06a0*/  WARPSYNC.ALL ;  /* 0x0000000000007948 */ /* 0x000fea0003800000 */
[----:B------:R-:W-:Y:S07]  /*06b0*/  BAR.SYNC.DEFER_BLOCKING 0x0 ;  /* 0x0000000000007b1d */ /* 0x000fee0000010000 */
[----:B------:R-:W-:Y:S05]  /*06c0*/  @!P0 BRA `(.L_x_6) ;  /* 0x00000000002c8947 */ /* 0x000fea0003800000 */
[----:B------:R-:W-:-:S07]  /*06d0*/  IMAD.MOV.U32 R12, RZ, RZ, R10 ;  /* 0x000000ffff0c7224 */ /* 0x000fce00078e000a */
.L_x_7:
[----:B------:R-:W-:-:S13]  /*06e0*/  ISETP.GE.U32.AND P0, PT, R3, R12, PT ;  /* 0x0000000c0300720c */ /* 0x000fda0003f06070 */
[----:B------:R-:W-:Y:S01]  /*06f0*/  @!P0 LEA R13, R12, R4, 0x6 ;  /* 0x000000040c0d8211 */ /* 0x000fe200078e30ff */
[----:B------:R-:W-:Y:S05]  /*0700*/  @!P0 LDS R14, [R4] ;  /* 0x00000000040e8984 */ /* 0x000fea0000000800 */
[----:B------:R-:W1:Y:S02]  /*0710*/  @!P0 LDS R13, [R13] ;  /* 0x000000000d0d8984 */ /* 0x000e640000000800 */
[----:B-1----:R-:W-:-:S05]  /*0720*/  @!P0 IMAD.IADD R15, R13, 0x1, R14 ;  /* 0x000000010d0f8824 */ /* 0x002fca00078e020e */
[----:B------:R1:W-:Y:S01]  /*0730*/  @!P0 STS [R4], R15 ;  /* 0x0000000f04008388 */ /* 0x0003e20000000800 */
[----:B------:R-:W-:Y:S01]  /*0740*/  BAR.SYNC.DEFER_BLOCKING 0x0 ;  /* 0x0000000000007b1d */ /* 0x000fe20000010000 */
[----:B------:R-:W-:Y:S02]  /*0750*/  ISETP.GT.U32.AND P0, PT, R12, 0x1, PT ;  /* 0x000000010c00780c */ /* 0x000fe40003f04070 */
[----:B------:R-:W-:-:S11]  /*0760*/  SHF.R.U32.HI R12, RZ, 0x1, R12 ;  /* 0x00000001ff0c7819 */ /* 0x000fd6000001160c */
[----:B-1----:R-:W-:Y:S05]  /*0770*/  @P0 BRA `(.L_x_7) ;  /* 0xfffffffc00d80947 */ /* 0x002fea000383ffff */
.L_x_6:
[----:B------:R-:W-:-:S04]  /*0780*/  IADD3 R8, PT, PT, R11, R8, RZ ;  /* 0x000000080b087210 */ /* 0x000fc80007ffe0ff */
[----:B------:R-:W-:-:S13]  /*0790*/  ISETP.GE.AND P0, PT, R8, 0x80, PT ;  /* 0x000000800800780c */ /* 0x000fda0003f06270 */
[----:B------:R-:W-:Y:S05]  /*07a0*/  @!P0 BRA `(.L_x_8) ;  /* 0xfffffff800dc8947 */ /* 0x000fea000383ffff */
[----:B------:R-:W-:Y:S05]  /*07b0*/  EXIT ;  /* 0x000000000000794d */ /* 0x000fea0003800000 */
.L_x_9:
[----:B------:R-:W-:-:S00]  /*07c0*/  BRA `(.L_x_9) ;  /* 0xfffffffc00fc7947 */ /* 0x000fc0000383ffff */
[----:B------:R-:W-:-:S00]  /*07d0*/  NOP ;  /* 0x0000000000007918 */ /* 0x000fc00000000000 */
        /* <DEDUP_REMOVED lines=10> */
.L_x_26:


//--------------------- .text._Z10col_avg_1dPiPf  --------------------------
	.section	.text._Z10col_avg_1dPiPf,"ax",@progbits
	.align	128
        .global         _Z10col_avg_1dPiPf
        .type           _Z10col_avg_1dPiPf,@function
        .size           _Z10col_avg_1dPiPf,(.L_x_27 - _Z10col_avg_1dPiPf)
        .other          _Z10col_avg_1dPiPf,@"STO_CUDA_ENTRY STV_DEFAULT"
_Z10col_avg_1dPiPf:
.text._Z10col_avg_1dPiPf:
[----:B------:R-:W-:Y:S01]  /*0000*/  LDC R1, c[0x0][0x37c] ;  /* 0x0000df00ff017b82 */ /* 0x000fe20000000800 */
[----:B------:R-:W0:Y:S07]  /*0010*/  S2R R11, SR_TID.X ;  /* 0x00000000000b7919 */ /* 0x000e2e0000002100 */
[----:B------:R-:W0:Y:S08]  /*0020*/  S2UR UR4, SR_CTAID.X ;  /* 0x00000000000479c3 */ /* 0x000e300000002500 */
[----:B------:R-:W0:Y:S02]  /*0030*/  LDC R0, c[0x0][0x360] ;  /* 0x0000d800ff007b82 */ /* 0x000e240000000800 */
[----:B0-----:R-:W-:-:S05]  /*0040*/  IMAD R11, R0, UR4, R11 ;  /* 0x00000004000b7c24 */ /* 0x001fca000f8e020b */
[----:B------:R-:W-:-:S13]  /*0050*/  ISETP.GT.AND P0, PT, R11, 0x7f, PT ;  /* 0x0000007f0b00780c */ /* 0x000fda0003f04270 */
[----:B------:R-:W-:Y:S05]  /*0060*/  @P0 EXIT ;  /* 0x000000000000094d */ /* 0x000fea0003800000 */
[----:B------:R-:W0:Y:S01]  /*0070*/  LDCU.64 UR4, c[0x0][0x380] ;  /* 0x00007000ff0477ac */ /* 0x000e220008000a00 */
[----:B------:R-:W1:Y:S01]  /*0080*/  LDCU UR6, c[0x0][0x370] ;  /* 0x00006e00ff0677ac */ /* 0x000e620008000800 */
[----:B------:R-:W2:Y:S01]  /*0090*/  LDCU.64 UR8, c[0x0][0x358] ;  /* 0x00006b00ff0877ac */ /* 0x000ea20008000a00 */
[----:B0-----:R-:W-:-:S04]  /*00a0*/  UIADD3 UR4, UP0, UPT, UR4, 0x400, URZ ;  /* 0x0000040004047890 */ /* 0x001fc8000ff1e0ff */
[----:B------:R-:W-:Y:S01]  /*00b0*/  UIADD3.X UR5, UPT, UPT, URZ, UR5, URZ, UP0, !UPT ;  /* 0x00000005ff057290 */ /* 0x000fe200087fe4ff */
[----:B-1----:R-:W-:Y:S02]  /*00c0*/  IMAD R0, R0, UR6, RZ ;  /* 0x0000000600007c24 */ /* 0x002fe4000f8e02ff */
[----:B------:R-:W-:-:S03]  /*00d0*/  IMAD.U32 R2, RZ, RZ, UR4 ;  /* 0x00000004ff027e24 */ /* 0x000fc6000f8e00ff */
[----:B--2---:R-:W-:-:S07]  /*00e0*/  IMAD.U32 R3, RZ, RZ, UR5 ;  /* 0x00000005ff037e24 */ /* 0x004fce000f8e00ff */
.L_x_10:
[----:B------:R-:W-:-:S05]  /*00f0*/  IMAD.WIDE R6, R11, 0x4, R2 ;  /* 0x000000040b067825 */ /* 0x000fca00078e0202 */
[----:B------:R-:W2:Y:S01]  /*0100*/  LDG.E R24, desc[UR8][R6.64+-0x400] ;  /* 0xfffc000806187981 */ /* 0x000ea2000c1e1900 */
[----:B------:R-:W-:-:S03]  /*0110*/  VIADD R9, R11, 0x200 ;  /* 0x000002000b097836 */ /* 0x000fc60000000000 */
[----:B------:R-:W2:Y:S04]  /*0120*/  LDG.E R27, desc[UR8][R6.64+-0x200] ;  /* 0xfffe0008061b7981 */ /* 0x000ea8000c1e1900 */
[----:B------:R-:W2:Y:S01]  /*0130*/  LDG.E R28, desc[UR8][R6.64] ;  /* 0x00000008061c7981 */ /* 0x000ea2000c1e1900 */
[----:B------:R-:W-:-:S03]  /*0140*/  IMAD.WIDE R8, R9, 0x4, R2 ;  /* 0x0000000409087825 */ /* 0x000fc600078e0202 */
[----:B------:R0:W3:Y:S04]  /*0150*/  LDG.E R25, desc[UR8][R6.64+0x200] ;  /* 0x0002000806197981 */ /* 0x0000e8000c1e1900 */
[----:B------:R-:W3:Y:S01]  /*0160*/  LDG.E R22, desc[UR8][R8.64+-0x400] ;  /* 0xfffc000808167981 */ /* 0x000ee2000c1e1900 */
[----:B------:R-:W-:-:S03]  /*0170*/  VIADD R5, R11, 0x400 ;  /* 0x000004000b057836 */ /* 0x000fc60000000000 */
[----:B------:R-:W4:Y:S01]  /*0180*/  LDG.E R14, desc[UR8][R8.64+-0x200] ;  /* 0xfffe0008080e7981 */ /* 0x000f22000c1e1900 */
[----:B------:R-:W-:-:S03]  /*0190*/  IMAD.WIDE R4, R5, 0x4, R2 ;  /* 0x0000000405047825 */ /* 0x000fc600078e0202 */
[----:B------:R-:W4:Y:S04]  /*01a0*/  LDG.E R17, desc[UR8][R8.64] ;  /* 0x0000000808117981 */ /* 0x000f28000c1e1900 */
[----:B------:R1:W5:Y:S04]  /*01b0*/  LDG.E R16, desc[UR8][R8.64+0x200] ;  /* 0x0002000808107981 */ /* 0x000368000c1e1900 */
[----:B------:R-:W5:Y:S04]  /*01c0*/  LDG.E R19, desc[UR8][R4.64+-0x400] ;  /* 0xfffc000804137981 */ /* 0x000f68000c1e1900 */
[----:B------:R-:W5:Y:S04]  /*01d0*/  LDG.E R10, desc[UR8][R4.64+-0x200] ;  /* 0xfffe0008040a7981 */ /* 0x000f68000c1e1900 */
[----:B------:R-:W5:Y:S01]  /*01e0*/  LDG.E R13, desc[UR8][R4.64] ;  /* 0x00000008040d7981 */ /* 0x000f62000c1e1900 */
[----:B------:R-:W-:-:S04]  /*01f0*/  VIADD R15, R11, 0x600 ;  /* 0x000006000b0f7836 */ /* 0x000fc80000000000 */
[--C-:B0-----:R-:W-:Y:S02]  /*0200*/  IMAD.WIDE R6, R15, 0x4, R2.reuse ;  /* 0x000000040f067825 */ /* 0x101fe400078e0202 */
[----:B------:R0:W5:Y:S02]  /*0210*/  LDG.E R15, desc[UR8][R4.64+0x200] ;  /* 0x00020008040f7981 */ /* 0x000164000c1e1900 */
[----:B------:R-:W-:Y:S02]  /*0220*/  VIADD R21, R11, 0x800 ;  /* 0x000008000b157836 */ /* 0x000fe40000000000 */
[----:B------:R-:W5:Y:S02]  /*0230*/  LDG.E R18, desc[UR8][R6.64+-0x400] ;  /* 0xfffc000806127981 */ /* 0x000f64000c1e1900 */
[----:B-1----:R-:W-:Y:S02]  /*0240*/  IMAD.WIDE R8, R21, 0x4, R2 ;  /* 0x0000000415087825 */ /* 0x002fe400078e0202 */
[----:B------:R-:W5:Y:S04]  /*0250*/  LDG.E R23, desc[UR8][R6.64+-0x200] ;  /* 0xfffe000806177981 */ /* 0x000f68000c1e1900 */
[----:B------:R-:W5:Y:S04]  /*0260*/  LDG.E R26, desc[UR8][R6.64] ;  /* 0x00000008061a7981 */ /* 0x000f68000c1e1900 */
[----:B------:R1:W5:Y:S04]  /*0270*/  LDG.E R12, desc[UR8][R6.64+0x200] ;  /* 0x00020008060c7981 */ /* 0x000368000c1e1900 */
[----:B------:R-:W5:Y:S04]  /*0280*/  LDG.E R29, desc[UR8][R8.64+-0x400] ;  /* 0xfffc0008081d7981 */ /* 0x000f68000c1e1900 */
[----:B------:R-:W5:Y:S04]  /*0290*/  LDG.E R21, desc[UR8][R8.64+-0x200] ;  /* 0xfffe000808157981 */ /* 0x000f68000c1e1900 */
[----:B------:R-:W5:Y:S01]  /*02a0*/  LDG.E R20, desc[UR8][R8.64] ;  /* 0x0000000808147981 */ /* 0x000f62000c1e1900 */
[----:B0-----:R-:W-:-:S04]  /*02b0*/  VIADD R5, R11, 0xa00 ;  /* 0x00000a000b057836 */ /* 0x001fc80000000000 */
[----:B------:R-:W-:-:S04]  /*02c0*/  IMAD.WIDE R4, R5, 0x4, R2 ;  /* 0x0000000405047825 */ /* 0x000fc800078e0202 */
[----:B-1----:R-:W-:-:S04]  /*02d0*/  VIADD R7, R11, 0xc00 ;  /* 0x00000c000b077836 */ /* 0x002fc80000000000 */
[----:B------:R-:W-:Y:S01]  /*02e0*/  IMAD.WIDE R6, R7, 0x4, R2 ;  /* 0x0000000407067825 */ /* 0x000fe200078e0202 */
[----:B--2---:R-:W-:Y:S02]  /*02f0*/  IADD3 R28, PT, PT, R28, R27, R24 ;  /* 0x0000001b1c1c7210 */ /* 0x004fe40007ffe018 */
[----:B------:R0:W2:Y:S04]  /*0300*/  LDG.E R24, desc[UR8][R8.64+0x200] ;  /* 0x0002000808187981 */ /* 0x0000a8000c1e1900 */
[----:B------:R-:W2:Y:S01]  /*0310*/  LDG.E R27, desc[UR8][R4.64+-0x400] ;  /* 0xfffc0008041b7981 */ /* 0x000ea2000c1e1900 */
[----:B---3--:R-:W-:-:S03]  /*0320*/  IADD3 R28, PT, PT, R22, R25, R28 ;  /* 0x00000019161c7210 */ /* 0x008fc60007ffe01c */
[----:B------:R-:W3:Y:S04]  /*0330*/  LDG.E R22, desc[UR8][R4.64+-0x200] ;  /* 0xfffe000804167981 */ /* 0x000ee8000c1e1900 */
[----:B------:R-:W3:Y:S01]  /*0340*/  LDG.E R25, desc[UR8][R4.64] ;  /* 0x0000000804197981 */ /* 0x000ee2000c1e1900 */
[----:B----4-:R-:W-:-:S03]  /*0350*/  IADD3 R28, PT, PT, R17, R14, R28 ;  /* 0x0000000e111c7210 */ /* 0x010fc60007ffe01c */
[----:B------:R1:W4:Y:S04]  /*0360*/  LDG.E R14, desc[UR8][R4.64+0x200] ;  /* 0x00020008040e7981 */ /* 0x000328000c1e1900 */
[----:B------:R-:W4:Y:S01]  /*0370*/  LDG.E R17, desc[UR8][R6.64+-0x400] ;  /* 0xfffc000806117981 */ /* 0x000f22000c1e1900 */
[----:B-----5:R-:W-:-:S03]  /*0380*/  IADD3 R28, PT, PT, R19, R16, R28 ;  /* 0x00000010131c7210 */ /* 0x020fc60007ffe01c */
[----:B------:R-:W5:Y:S01]  /*0390*/  LDG.E R16, desc[UR8][R6.64+-0x200] ;  /* 0xfffe000806107981 */ /* 0x000f62000c1e1900 */
[----:B0-----:R-:W-:-:S03]  /*03a0*/  VIADD R9, R11, 0xe00 ;  /* 0x00000e000b097836 */ /* 0x001fc60000000000 */
[----:B------:R-:W5:Y:S01]  /*03b0*/  LDG.E R19, desc[UR8][R6.64] ;  /* 0x0000000806137981 */ /* 0x000f62000c1e1900 */
[----:B------:R-:W-:Y:S01]  /*03c0*/  IMAD.WIDE R8, R9, 0x4, R2 ;  /* 0x0000000409087825 */ /* 0x000fe200078e0202 */
[----:B------:R-:W-:Y:S02]  /*03d0*/  IADD3 R28, PT, PT, R13, R10, R28 ;  /* 0x0000000a0d1c7210 */ /* 0x000fe40007ffe01c */
[----:B------:R0:W5:Y:S04]  /*03e0*/  LDG.E R10, desc[UR8][R6.64+0x200] ;  /* 0x00020008060a7981 */ /* 0x000168000c1e1900 */
[----:B------:R-:W5:Y:S01]  /*03f0*/  LDG.E R13, desc[UR8][R8.64+-0x400] ;  /* 0xfffc0008080d7981 */ /* 0x000f62000c1e1900 */
[----:B-1----:R-:W-:Y:S01]  /*0400*/  VIADD R5, R11, 0x1000 ;  /* 0x000010000b057836 */ /* 0x002fe20000000000 */
[----:B------:R-:W-:-:S03]  /*0410*/  IADD3 R15, PT, PT, R18, R15, R28 ;  /* 0x0000000f120f7210 */ /* 0x000fc60007ffe01c */
[----:B------:R-:W-:Y:S01]  /*0420*/  IMAD.WIDE R4, R5, 0x4, R2 ;  /* 0x0000000405047825 */ /* 0x000fe200078e0202 */
[----:B------:R-:W5:Y:S01]  /*0430*/  LDG.E R18, desc[UR8][R8.64] ;  /* 0x0000000808127981 */ /* 0x000f62000c1e1900 */
[----:B------:R-:W-:-:S03]  /*0440*/  IADD3 R26, PT, PT, R26, R23, R15 ;  /* 0x000000171a1a7210 */ /* 0x000fc60007ffe00f */
[----:B------:R-:W5:Y:S01]  /*0450*/  LDG.E R15, desc[UR8][R8.64+-0x200] ;  /* 0xfffe0008080f7981 */ /* 0x000f62000c1e1900 */
[----:B0-----:R-:W-:-:S03]  /*0460*/  VIADD R7, R11, 0x1200 ;  /* 0x000012000b077836 */ /* 0x001fc60000000000 */
[----:B------:R0:W5:Y:S01]  /*0470*/  LDG.E R23, desc[UR8][R8.64+0x200] ;  /* 0x0002000808177981 */ /* 0x000162000c1e1900 */
[----:B------:R-:W-:-:S03]  /*0480*/  IADD3 R26, PT, PT, R29, R12, R26 ;  /* 0x0000000c1d1a7210 */ /* 0x000fc60007ffe01a */
[----:B------:R-:W5:Y:S01]  /*0490*/  LDG.E R12, desc[UR8][R4.64+-0x400] ;  /* 0xfffc0008040c7981 */ /* 0x000f62000c1e1900 */
[----:B------:R-:W-:-:S03]  /*04a0*/  IMAD.WIDE R6, R7, 0x4, R2 ;  /* 0x0000000407067825 */ /* 0x000fc600078e0202 */
[----:B------:R-:W5:Y:S01]  /*04b0*/  LDG.E R29, desc[UR8][R4.64] ;  /* 0x00000008041d7981 */ /* 0x000f62000c1e1900 */
[----:B------:R-:W-:-:S03]  /*04c0*/  IADD3 R28, PT, PT, R20, R21, R26 ;  /* 0x00000015141c7210 */ /* 0x000fc60007ffe01a */
[----:B------:R-:W5:Y:S04]  /*04d0*/  LDG.E R20, desc[UR8][R4.64+-0x200] ;  /* 0xfffe000804147981 */ /* 0x000f68000c1e1900 */
[----:B------:R1:W5:Y:S04]  /*04e0*/  LDG.E R21, desc[UR8][R4.64+0x200] ;  /* 0x0002000804157981 */ /* 0x000368000c1e1900 */
[----:B------:R-:W5:Y:S01]  /*04f0*/  LDG.E R26, desc[UR8][R6.64+-0x400] ;  /* 0xfffc0008061a7981 */ /* 0x000f62000c1e1900 */
[----:B0-----:R-:W-:-:S04]  /*0500*/  VIADD R9, R11, 0x1400 ;  /* 0x000014000b097836 */ /* 0x001fc80000000000 */
[----:B------:R-:W-:-:S04]  /*0510*/  IMAD.WIDE R8, R9, 0x4, R2 ;  /* 0x0000000409087825 */ /* 0x000fc800078e0202 */
[----:B-1----:R-:W-:-:S04]  /*0520*/  VIADD R5, R11, 0x1600 ;  /* 0x000016000b057836 */ /* 0x002fc80000000000 */
[----:B------:R-:W-:Y:S01]  /*0530*/  IMAD.WIDE R4, R5, 0x4, R2 ;  /* 0x0000000405047825 */ /* 0x000fe200078e0202 */
[----:B--2---:R-:W-:Y:S02]  /*0540*/  IADD3 R28, PT, PT, R27, R24, R28 ;  /* 0x000000181b1c7210 */ /* 0x004fe40007ffe01c */
[----:B------:R-:W2:Y:S04]  /*0550*/  LDG.E R24, desc[UR8][R6.64+-0x200] ;  /* 0xfffe000806187981 */ /* 0x000ea8000c1e1900 */
[----:B------:R-:W2:Y:S01]  /*0560*/  LDG.E R27, desc[UR8][R6.64] ;  /* 0x00000008061b7981 */ /* 0x000ea2000c1e1900 */
[----:B---3--:R-:W-:-:S03]  /*0570*/  IADD3 R28, PT, PT, R25, R22, R28 ;  /* 0x00000016191c7210 */ /* 0x008fc60007ffe01c */
[----:B------:R0:W3:Y:S04]  /*0580*/  LDG.E R22, desc[UR8][R6.64+0x200] ;  /* 0x0002000806167981 */ /* 0x0000e8000c1e1900 */
[----:B------:R-:W3:Y:S01]  /*0590*/  LDG.E R25, desc[UR8][R8.64+-0x400] ;  /* 0xfffc000808197981 */ /* 0x000ee2000c1e1900 */
[----:B----4-:R-:W-:-:S03]  /*05a0*/  IADD3 R28, PT, PT, R17, R14, R28 ;  /* 0x0000000e111c7210 */ /* 0x010fc60007ffe01c */
[----:B------:R-:W4:Y:S04]  /*05b0*/  LDG.E R14, desc[UR8][R8.64+-0x200] ;  /* 0xfffe0008080e7981 */ /* 0x000f28000c1e1900 */
[----:B------:R-:W4:Y:S01]  /*05c0*/  LDG.E R17, desc[UR8][R8.64] ;  /* 0x0000000808117981 */ /* 0x000f22000c1e1900 */
[----:B-----5:R-:W-:-:S03]  /*05d0*/  IADD3 R28, PT, PT, R19, R16, R28 ;  /* 0x00000010131c7210 */ /* 0x020fc60007ffe01c */
[----:B------:R1:W5:Y:S04]  /*05e0*/  LDG.E R16, desc[UR8][R8.64+0x200] ;  /* 0x0002000808107981 */ /* 0x000368000c1e1900 */
[----:B------:R-:W5:Y:S01]  /*05f0*/  LDG.E R19, desc[UR8][R4.64+-0x400] ;  /* 0xfffc000804137981 */ /* 0x000f62000c1e1900 */
[----:B------:R-:W-:-:S03]  /*0600*/  IADD3 R28, PT, PT, R13, R10, R28 ;  /* 0x0000000a0d1c7210 */ /* 0x000fc60007ffe01c */
[----:B------:R-:W5:Y:S04]  /*0610*/  LDG.E R10, desc[UR8][R4.64+-0x200] ;  /* 0xfffe0008040a7981 */ /* 0x000f68000c1e1900 */
[----:B------:R-:W5:Y:S01]  /*0620*/  LDG.E R13, desc[UR8][R4.64] ;  /* 0x00000008040d7981 */ /* 0x000f62000c1e1900 */
[----:B0-----:R-:W-:-:S04]  /*0630*/  VIADD R7, R11, 0x1800 ;  /* 0x000018000b077836 */ /* 0x001fc80000000000 */
[----:B------:R-:W-:Y:S01]  /*0640*/  IMAD.WIDE R6, R7, 0x4, R2 ;  /* 0x0000000407067825 */ /* 0x000fe200078e0202 */
[----:B------:R-:W-:Y:S02]  /*0650*/  IADD3 R28, PT, PT, R18, R15, R28 ;  /* 0x0000000f121c7210 */ /* 0x000fe40007ffe01c */
[----:B------:R0:W5:Y:S04]  /*0660*/  LDG.E R18, desc[UR8][R4.64+0x200] ;  /* 0x0002000804127981 */ /* 0x000168000c1e1900 */
[----:B------:R-:W5:Y:S01]  /*0670*/  LDG.E R15, desc[UR8][R6.64+-0x400] ;  /* 0xfffc0008060f7981 */ /* 0x000f62000c1e1900 */
[----:B-1----:R-:W-:Y:S02]  /*0680*/  IADD3 R9, PT, PT, R11, 0x1a00, RZ ;  /* 0x00001a000b097810 */ /* 0x002fe40007ffe0ff */
[----:B------:R-:W-:-:S02]  /*0690*/  IADD3 R28, PT, PT, R12, R23, R28 ;  /* 0x000000170c1c7210 */ /* 0x000fc40007ffe01c */
[----:B------:R-:W5:Y:S04]  /*06a0*/  LDG.E R12, desc[UR8][R6.64+-0x200] ;  /* 0xfffe0008060c7981 */ /* 0x000f68000c1e1900 */
[----:B------:R-:W5:Y:S01]  /*06b0*/  LDG.E R23, desc[UR8][R6.64] ;  /* 0x0000000806177981 */ /* 0x000f62000c1e1900 */
[----:B------:R-:W-:Y:S01]  /*06c0*/  IADD3 R28, PT, PT, R29, R20, R28 ;  /* 0x000000141d1c7210 */ /* 0x000fe20007ffe01c */
[----:B------:R-:W-:Y:S02]  /*06d0*/  IMAD.WIDE R8, R9, 0x4, R2 ;  /* 0x0000000409087825 */ /* 0x000fe400078e0202 */
[----:B------:R1:W5:Y:S02]  /*06e0*/  LDG.E R20, desc[UR8][R6.64+0x200] ;  /* 0x0002000806147981 */ /* 0x000364000c1e1900 */
[----:B0-----:R-:W-:-:S02]  /*06f0*/  VIADD R5, R11, 0x1c00 ;  /* 0x00001c000b057836 */ /* 0x001fc40000000000 */
[----:B------:R-:W5:Y:S01]  /*0700*/  LDG.E R29, desc[UR8][R8.64] ;  /* 0x00000008081d7981 */ /* 0x000f62000c1e1900 */
[----:B------:R-:W-:-:S03]  /*0710*/  IADD3 R26, PT, PT, R26, R21, R28 ;  /* 0x000000151a1a7210 */ /* 0x000fc60007ffe01c */
[----:B------:R-:W5:Y:S01]  /*0720*/  LDG.E R21, desc[UR8][R8.64+-0x400] ;  /* 0xfffc000808157981 */ /* 0x000f62000c1e1900 */
[----:B------:R-:W-:-:S04]  /*0730*/  IMAD.WIDE R4, R5, 0x4, R2 ;  /* 0x0000000405047825 */ /* 0x000fc800078e0202 */
[----:B-1----:R-:W-:-:S04]  /*0740*/  VIADD R7, R11, 0x1e00 ;  /* 0x00001e000b077836 */ /* 0x002fc80000000000 */
[----:B------:R-:W-:Y:S01]  /*0750*/  IMAD.WIDE R6, R7, 0x4, R2 ;  /* 0x0000000407067825 */ /* 0x000fe200078e0202 */
[----:B--2---:R-:W-:Y:S02]  /*0760*/  IADD3 R28, PT, PT, R27, R24, R26 ;  /* 0x000000181b1c7210 */ /* 0x004fe40007ffe01a */
[----:B------:R-:W2:Y:S04]  /*0770*/  LDG.E R24, desc[UR8][R8.64+-0x200] ;  /* 0xfffe000808187981 */ /* 0x000ea8000c1e1900 */
        /* <DEDUP_REMOVED lines=21> */
[----:B------:R-:W5:Y:S04]  /*08d0*/  LDG.E R12, desc[UR8][R8.64+-0x200] ;  /* 0xfffe0008080c7981 */ /* 0x000f68000c1e1900 */
[----:B------:R1:W5:Y:S04]  /*08e0*/  LDG.E R15, desc[UR8][R8.64] ;  /* 0x00000008080f7981 */ /* 0x000368000c1e1900 */
[----:B------:R-:W5:Y:S01]  /*08f0*/  LDG.E R23, desc[UR8][R4.64+-0x400] ;  /* 0xfffc000804177981 */ /* 0x000f62000c1e1900 */
[----:B------:R-:W-:-:S03]  /*0900*/  IADD3 R28, PT, PT, R21, R20, R28 ;  /* 0x00000014151c7210 */ /* 0x000fc60007ffe01c */
        /* <DEDUP_REMOVED lines=9> */
[----:B------:R-:W-:-:S03]  /*09a0*/  IADD3 R26, PT, PT, R27, R26, R28 ;  /* 0x0000001a1b1a7210 */ /* 0x000fc60007ffe01c */
[----:B------:R-:W2:Y:S01]  /*09b0*/  LDG.E R27, desc[UR8][R6.64+-0x400] ;  /* 0xfffc0008061b7981 */ /* 0x000ea2000c1e1900 */
[----:B---3--:R-:W-:-:S03]  /*09c0*/  IADD3 R28, PT, PT, R22, R25, R26 ;  /* 0x00000019161c7210 */ /* 0x008fc60007ffe01a */
[----:B------:R-:W3:Y:S04]  /*09d0*/  LDG.E R25, desc[UR8][R6.64+-0x200] ;  /* 0xfffe000806197981 */ /* 0x000ee8000c1e1900 */
[----:B------:R1:W3:Y:S04]  /*09e0*/  LDG.E R22, desc[UR8][R6.64] ;  /* 0x0000000806167981 */ /* 0x0002e8000c1e1900 */
[----:B------:R-:W3:Y:S01]  /*09f0*/  LDG.E R26, desc[UR8][R8.64+-0x400] ;  /* 0xfffc0008081a7981 */ /* 0x000ee2000c1e1900 */
[----:B0-----:R-:W-:Y:S01]  /*0a00*/  VIADD R5, R11, 0x2800 ;  /* 0x000028000b057836 */ /* 0x001fe20000000000 */
[----:B----4-:R-:W-:-:S02]  /*0a10*/  IADD3 R28, PT, PT, R17, R14, R28 ;  /* 0x0000000e111c7210 */ /* 0x010fc40007ffe01c */
[----:B------:R-:W4:Y:S01]  /*0a20*/  LDG.E R17, desc[UR8][R8.64+-0x200] ;  /* 0xfffe000808117981 */ /* 0x000f22000c1e1900 */
[----:B------:R-:W-:-:S03]  /*0a30*/  IMAD.WIDE R4, R5, 0x4, R2 ;  /* 0x0000000405047825 */ /* 0x000fc600078e0202 */
[----:B------:R-:W4:Y:S01]  /*0a40*/  LDG.E R14, desc[UR8][R8.64] ;  /* 0x00000008080e7981 */ /* 0x000f22000c1e1900 */
[----:B-----5:R-:W-:-:S03]  /*0a50*/  IADD3 R28, PT, PT, R19, R16, R28 ;  /* 0x00000010131c7210 */ /* 0x020fc60007ffe01c */
[----:B------:R0:W5:Y:S04]  /*0a60*/  LDG.E R19, desc[UR8][R8.64+0x200] ;  /* 0x0002000808137981 */ /* 0x000168000c1e1900 */
[----:B------:R-:W5:Y:S01]  /*0a70*/  LDG.E R16, desc[UR8][R4.64+-0x400] ;  /* 0xfffc000804107981 */ /* 0x000f62000c1e1900 */
[----:B------:R-:W-:-:S03]  /*0a80*/  IADD3 R28, PT, PT, R13, R10, R28 ;  /* 0x0000000a0d1c7210 */ /* 0x000fc60007ffe01c */
[----:B------:R-:W5:Y:S04]  /*0a90*/  LDG.E R13, desc[UR8][R4.64+-0x200] ;  /* 0xfffe0008040d7981 */ /* 0x000f68000c1e1900 */
[----:B------:R-:W5:Y:S01]  /*0aa0*/  LDG.E R10, desc[UR8][R4.64] ;  /* 0x00000008040a7981 */ /* 0x000f62000c1e1900 */
[----:B-1----:R-:W-:-:S04]  /*0ab0*/  VIADD R7, R11, 0x2a00 ;  /* 0x00002a000b077836 */ /* 0x002fc80000000000 */
[----:B------:R-:W-:Y:S01]  /*0ac0*/  IMAD.WIDE R6, R7, 0x4, R2 ;  /* 0x0000000407067825 */ /* 0x000fe200078e0202 */
[----:B------:R-:W-:Y:S02]  /*0ad0*/  IADD3 R12, PT, PT, R15, R12, R28 ;  /* 0x0000000c0f0c7210 */ /* 0x000fe40007ffe01c */
[----:B------:R1:W5:Y:S02]  /*0ae0*/  LDG.E R15, desc[UR8][R4.64+0x200] ;  /* 0x00020008040f7981 */ /* 0x000364000c1e1900 */
[----:B------:R-:W-:Y:S01]  /*0af0*/  IADD3 R18, PT, PT, R23, R18, R12 ;  /* 0x0000001217127210 */ /* 0x000fe20007ffe00c */
[----:B------:R-:W-:Y:S01]  /*0b00*/  VIADD R23, R11, 0x2c00 ;  /* 0x00002c000b177836 */ /* 0x000fe20000000000 */
[----:B------:R-:W5:Y:S03]  /*0b10*/  LDG.E R12, desc[UR8][R6.64+-0x400] ;  /* 0xfffc0008060c7981 */ /* 0x000f66000c1e1900 */
[----:B0-----:R-:W-:Y:S01]  /*0b20*/  IMAD.WIDE R8, R23, 0x4, R2 ;  /* 0x0000000417087825 */ /* 0x001fe200078e0202 */
[----:B------:R-:W-:-:S02]  /*0b30*/  IADD3 R28, PT, PT, R21, R20, R18 ;  /* 0x00000014151c7210 */ /* 0x000fc40007ffe012 */
[----:B------:R-:W5:Y:S04]  /*0b40*/  LDG.E R21, desc[UR8][R6.64+-0x200] ;  /* 0xfffe000806157981 */ /* 0x000f68000c1e1900 */
[----:B------:R-:W5:Y:S04]  /*0b50*/  LDG.E R18, desc[UR8][R6.64] ;  /* 0x0000000806127981 */ /* 0x000f68000c1e1900 */
[----:B------:R0:W5:Y:S04]  /*0b60*/  LDG.E R20, desc[UR8][R6.64+0x200] ;  /* 0x0002000806147981 */ /* 0x000168000c1e1900 */
[----:B------:R-:W5:Y:S01]  /*0b70*/  LDG.E R23, desc[UR8][R8.64+-0x400] ;  /* 0xfffc000808177981 */ /* 0x000f62000c1e1900 */
[----:B-1----:R-:W-:-:S05]  /*0b80*/  IADD3 R5, PT, PT, R11, 0x2e00, RZ ;  /* 0x00002e000b057810 */ /* 0x002fca0007ffe0ff */
[----:B------:R-:W-:-:S04]  /*0b90*/  IMAD.WIDE R4, R5, 0x4, R2 ;  /* 0x0000000405047825 */ /* 0x000fc800078e0202 */
[----:B0-----:R-:W-:-:S04]  /*0ba0*/  VIADD R7, R11, 0x3000 ;  /* 0x000030000b077836 */ /* 0x001fc80000000000 */
[----:B------:R-:W-:Y:S01]  /*0bb0*/  IMAD.WIDE R6, R7, 0x4, R2 ;  /* 0x0000000407067825 */ /* 0x000fe200078e0202 */
[----:B--2---:R-:W-:Y:S02]  /*0bc0*/  IADD3 R28, PT, PT, R27, R24, R28 ;  /* 0x000000181b1c7210 */ /* 0x004fe40007ffe01c */
[----:B------:R-:W2:Y:S04]  /*0bd0*/  LDG.E R27, desc[UR8][R8.64+-0x200] ;  /* 0xfffe0008081b7981 */ /* 0x000ea8000c1e1900 */
[----:B------:R-:W2:Y:S01]  /*0be0*/  LDG.E R24, desc[UR8][R8.64] ;  /* 0x0000000808187981 */ /* 0x000ea2000c1e1900 */
[----:B---3--:R-:W-:-:S03]  /*0bf0*/  IADD3 R28, PT, PT, R22, R25, R28 ;  /* 0x00000019161c7210 */ /* 0x008fc60007ffe01c */
[----:B------:R0:W3:Y:S04]  /*0c00*/  LDG.E R22, desc[UR8][R8.64+0x200] ;  /* 0x0002000808167981 */ /* 0x0000e8000c1e1900 */
[----:B------:R-:W3:Y:S01]  /*0c10*/  LDG.E R25, desc[UR8][R4.64+-0x400] ;  /* 0xfffc000804197981 */ /* 0x000ee2000c1e1900 */
[----:B------:R-:W-:-:S03]  /*0c20*/  IADD3 R28, PT, PT, R26, R29, R28 ;  /* 0x0000001d1a1c7210 */ /* 0x000fc60007ffe01c */
        /* <DEDUP_REMOVED lines=19> */
[----:B------:R-:W5:Y:S01]  /*0d60*/  LDG.E R21, desc[UR8][R4.64+-0x400] ;  /* 0xfffc000804157981 */ /* 0x000f62000c1e1900 */
[----:B------:R-:W-:-:S03]  /*0d70*/  IADD3 R20, PT, PT, R23, R20, R12 ;  /* 0x0000001417147210 */ /* 0x000fc60007ffe00c */
[----:B------:R1:W5:Y:S01]  /*0d80*/  LDG.E R12, desc[UR8][R8.64] ;  /* 0x00000008080c7981 */ /* 0x000362000c1e1900 */
[----:B------:R-:W-:-:S04]  /*0d90*/  VIADD R23, R11, 0x3600 ;  /* 0x000036000b177836 */ /* 0x000fc80000000000 */
[----:B0-----:R-:W-:Y:S02]  /*0da0*/  IMAD.WIDE R6, R23, 0x4, R2 ;  /* 0x0000000417067825 */ /* 0x001fe400078e0202 */
[----:B------:R-:W5:Y:S02]  /*0db0*/  LDG.E R23, desc[UR8][R4.64+-0x200] ;  /* 0xfffe000804177981 */ /* 0x000f64000c1e1900 */
[----:B-1----:R-:W-:-:S04]  /*0dc0*/  VIADD R9, R11, 0x3800 ;  /* 0x000038000b097836 */ /* 0x002fc80000000000 */
[----:B------:R-:W-:Y:S01]  /*0dd0*/  IMAD.WIDE R8, R9, 0x4, R2 ;  /* 0x0000000409087825 */ /* 0x000fe200078e0202 */
[----:B--2---:R-:W-:Y:S02]  /*0de0*/  IADD3 R28, PT, PT, R24, R27, R20 ;  /* 0x0000001b181c7210 */ /* 0x004fe40007ffe014 */
[----:B------:R-:W2:Y:S04]  /*0df0*/  LDG.E R20, desc[UR8][R4.64] ;  /* 0x0000000804147981 */ /* 0x000ea8000c1e1900 */
[----:B------:R0:W2:Y:S04]  /*0e00*/  LDG.E R24, desc[UR8][R4.64+0x200] ;  /* 0x0002000804187981 */ /* 0x0000a8000c1e1900 */
[----:B------:R-:W2:Y:S01]  /*0e10*/  LDG.E R27, desc[UR8][R6.64+-0x400] ;  /* 0xfffc0008061b7981 */ /* 0x000ea2000c1e1900 */
[----:B---3--:R-:W-:-:S03]  /*0e20*/  IADD3 R22, PT, PT, R25, R22, R28 ;  /* 0x0000001619167210 */ /* 0x008fc60007ffe01c */
[----:B------:R-:W3:Y:S01]  /*0e30*/  LDG.E R25, desc[UR8][R6.64+-0x200] ;  /* 0xfffe000806197981 */ /* 0x000ee2000c1e1900 */
[----:B------:R-:W-:-:S03]  /*0e40*/  IADD3 R28, PT, PT, R29, R26, R22 ;  /* 0x0000001a1d1c7210 */ /* 0x000fc60007ffe016 */
        /* <DEDUP_REMOVED lines=16> */
[----:B------:R-:W-:-:S04]  /*0f50*/  IADD3 R12, PT, PT, R12, R15, R28 ;  /* 0x0000000f0c0c7210 */ /* 0x000fc80007ffe01c */
[----:B------:R-:W5:Y:S01]  /*0f60*/  LDG.E R15, desc[UR8][R6.64+-0x400] ;  /* 0xfffc0008060f7981 */ /* 0x000f62000c1e1900 */
[----:B------:R-:W-:Y:S01]  /*0f70*/  IADD3 R12, PT, PT, R21, R18, R12 ;  /* 0x00000012150c7210 */ /* 0x000fe20007ffe00c */
[----:B------:R-:W-:Y:S02]  /*0f80*/  VIADD R21, R11, 0x3e00 ;  /* 0x00003e000b157836 */ /* 0x000fe40000000000 */
[----:B------:R-:W5:Y:S02]  /*0f90*/  LDG.E R18, desc[UR8][R6.64] ;  /* 0x0000000806127981 */ /* 0x000f64000c1e1900 */
[----:B0-----:R-:W-:-:S04]  /*0fa0*/  IMAD.WIDE R8, R21, 0x4, R2 ;  /* 0x0000000415087825 */ /* 0x001fc800078e0202 */
[----:B------:R-:W-:Y:S01]  /*0fb0*/  VIADD R21, R11, 0x4000 ;  /* 0x000040000b157836 */ /* 0x000fe20000000000 */
[----:B------:R-:W5:Y:S01]  /*0fc0*/  LDG.E R28, desc[UR8][R8.64+0x200] ;  /* 0x00020008081c7981 */ /* 0x000f62000c1e1900 */
[----:B--2---:R-:W-:-:S03]  /*0fd0*/  IADD3 R20, PT, PT, R20, R23, R12 ;  /* 0x0000001714147210 */ /* 0x004fc60007ffe00c */
[----:B------:R3:W2:Y:S04]  /*0fe0*/  LDG.E R12, desc[UR8][R4.64+0x200] ;  /* 0x00020008040c7981 */ /* 0x0006a8000c1e1900 */
[----:B------:R-:W2:Y:S01]  /*0ff0*/  LDG.E R23, desc[UR8][R6.64+-0x200] ;  /* 0xfffe000806177981 */ /* 0x000ea2000c1e1900 */
[----:B------:R-:W-:-:S03]  /*1000*/  IADD3 R20, PT, PT, R27, R24, R20 ;  /* 0x000000181b147210 */ /* 0x000fc60007ffe014 */
[----:B------:R4:W2:Y:S04]  /*1010*/  LDG.E R27, desc[UR8][R6.64+0x200] ;  /* 0x00020008061b7981 */ /* 0x0008a8000c1e1900 */
[----:B------:R-:W2:Y:S01]  /*1020*/  LDG.E R24, desc[UR8][R8.64+-0x400] ;  /* 0xfffc000808187981 */ /* 0x000ea2000c1e1900 */
[----:B---3--:R-:W-:Y:S01]  /*1030*/  IADD3 R4, PT, PT, R22, R25, R20 ;  /* 0x0000001916047210 */ /* 0x008fe20007ffe014 */
[----:B------:R-:W-:Y:S02]  /*1040*/  IMAD.WIDE R20, R21, 0x4, R2 ;  /* 0x0000000415147825 */ /* 0x000fe400078e0202 */
[----:B------:R-:W3:Y:S04]  /*1050*/  LDG.E R25, desc[UR8][R8.64+-0x200] ;  /* 0xfffe000808197981 */ /* 0x000ee8000c1e1900 */
[----:B------:R-:W3:Y:S01]  /*1060*/  LDG.E R22, desc[UR8][R8.64] ;  /* 0x0000000808167981 */ /* 0x000ee2000c1e1900 */
[----:B------:R-:W-:-:S03]  /*1070*/  IADD3 R4, PT, PT, R26, R29, R4 ;  /* 0x0000001d1a047210 */ /* 0x000fc60007ffe004 */
[----:B------:R-:W3:Y:S01]  /*1080*/  LDG.E R29, desc[UR8][R20.64+-0x400] ;  /* 0xfffc0008141d7981 */ /* 0x000ee2000c1e1900 */
[----:B------:R-:W-:-:S03]  /*1090*/  IADD3 R5, PT, PT, R11, 0x4200, RZ ;  /* 0x000042000b057810 */ /* 0x000fc60007ffe0ff */
[----:B------:R-:W3:Y:S01]  /*10a0*/  LDG.E R26, desc[UR8][R20.64+0x200] ;  /* 0x00020008141a7981 */ /* 0x000ee2000c1e1900 */
[----:B----4-:R-:W-:-:S03]  /*10b0*/  IADD3 R6, PT, PT, R14, R17, R4 ;  /* 0x000000110e067210 */ /* 0x010fc60007ffe004 */
[----:B------:R-:W4:Y:S01]  /*10c0*/  LDG.E R17, desc[UR8][R20.64+-0x200] ;  /* 0xfffe000814117981 */ /* 0x000f22000c1e1900 */
[----:B------:R-:W-:-:S03]  /*10d0*/  IMAD.WIDE R4, R5, 0x4, R2 ;  /* 0x0000000405047825 */ /* 0x000fc600078e0202 */
[----:B------:R0:W4:Y:S01]  /*10e0*/  LDG.E R14, desc[UR8][R20.64] ;  /* 0x00000008140e7981 */ /* 0x000122000c1e1900 */
[----:B-----5:R-:W-:-:S03]  /*10f0*/  IADD3 R6, PT, PT, R16, R19, R6 ;  /* 0x0000001310067210 */ /* 0x020fc60007ffe006 */
[----:B------:R-:W5:Y:S01]  /*1100*/  LDG.E R19, desc[UR8][R4.64+-0x400] ;  /* 0xfffc000804137981 */ /* 0x000f62000c1e1900 */
[----:B------:R-:W-:-:S03]  /*1110*/  VIADD R7, R11, 0x4400 ;  /* 0x000044000b077836 */ /* 0x000fc60000000000 */
[----:B------:R-:W5:Y:S01]  /*1120*/  LDG.E R8, desc[UR8][R4.64+-0x200] ;  /* 0xfffe000804087981 */ /* 0x000f62000c1e1900 */
[----:B------:R-:W-:-:S03]  /*1130*/  IADD3 R16, PT, PT, R10, R13, R6 ;  /* 0x0000000d0a107210 */ /* 0x000fc60007ffe006 */
[----:B------:R-:W5:Y:S01]  /*1140*/  LDG.E R9, desc[UR8][R4.64] ;  /* 0x0000000804097981 */ /* 0x000f62000c1e1900 */
[----:B------:R-:W-:-:S03]  /*1150*/  IMAD.WIDE R6, R7, 0x4, R2 ;  /* 0x0000000407067825 */ /* 0x000fc600078e0202 */
[----:B------:R1:W5:Y:S04]  /*1160*/  LDG.E R10, desc[UR8][R4.64+0x200] ;  /* 0x00020008040a7981 */ /* 0x000368000c1e1900 */
[----:B------:R-:W5:Y:S01]  /*1170*/  LDG.E R13, desc[UR8][R6.64+-0x400] ;  /* 0xfffc0008060d7981 */ /* 0x000f62000c1e1900 */
[----:B0-----:R-:W-:-:S04]  /*1180*/  VIADD R21, R11, 0x4600 ;  /* 0x000046000b157836 */ /* 0x001fc80000000000 */
[----:B------:R-:W-:-:S04]  /*1190*/  IMAD.WIDE R20, R21, 0x4, R2 ;  /* 0x0000000415147825 */ /* 0x000fc800078e0202 */
[----:B-1----:R-:W-:-:S04]  /*11a0*/  VIADD R5, R11, 0x4800 ;  /* 0x000048000b057836 */ /* 0x002fc80000000000 */
[----:B------:R-:W-:Y:S01]  /*11b0*/  IMAD.WIDE R4, R5, 0x4, R2 ;  /* 0x0000000405047825 */ /* 0x000fe200078e0202 */
[----:B--2---:R-:W-:Y:S02]  /*11c0*/  IADD3 R12, PT, PT, R15, R12, R16 ;  /* 0x0000000c0f0c7210 */ /* 0x004fe40007ffe010 */
[----:B------:R-:W2:Y:S02]  /*11d0*/  LDG.E R16, desc[UR8][R6.64+0x200] ;  /* 0x0002000806107981 */ /* 0x000ea4000c1e1900 */
[----:B------:R-:W-:Y:S02]  /*11e0*/  IADD3 R12, PT, PT, R18, R23, R12 ;  /* 0x00000017120c7210 */ /* 0x000fe40007ffe00c */
[----:B------:R-:W2:Y:S01]  /*11f0*/  LDG.E R23, desc[UR8][R6.64] ;  /* 0x0000000806177981 */ /* 0x000ea2000c1e1900 */
[----:B------:R-:W-:-:S03]  /*1200*/  VIADD R15, R11, 0x4a00 ;  /* 0x00004a000b0f7836 */ /* 0x000fc60000000000 */
[----:B------:R-:W2:Y:S01]  /*1210*/  LDG.E R18, desc[UR8][R20.64+-0x200] ;  /* 0xfffe000814127981 */ /* 0x000ea2000c1e1900 */
[----:B------:R-:W-:-:S03]  /*1220*/  IADD3 R12, PT, PT, R24, R27, R12 ;  /* 0x0000001b180c7210 */ /* 0x000fc60007ffe00c */
[----:B------:R-:W2:Y:S04]  /*1230*/  LDG.E R27, desc[UR8][R20.64+0x200] ;  /* 0x00020008141b7981 */ /* 0x000ea8000c1e1900 */
[----:B------:R-:W2:Y:S01]  /*1240*/  LDG.E R24, desc[UR8][R4.64+-0x200] ;  /* 0xfffe000804187981 */ /* 0x000ea2000c1e1900 */
[----:B---3--:R-:W-:-:S03]  /*1250*/  IADD3 R12, PT, PT, R22, R25, R12 ;  /* 0x00000019160c7210 */ /* 0x008fc60007ffe00c */
[----:B------:R-:W3:Y:S01]  /*1260*/  LDG.E R25, desc[UR8][R20.64+-0x400] ;  /* 0xfffc000814197981 */ /* 0x000ee2000c1e1900 */
[----:B------:R-:W-:-:S03]  /*1270*/  IADD3 R28, PT, PT, R29, R28, R12 ;  /* 0x0000001c1d1c7210 */ /* 0x000fc60007ffe00c */
[----:B------:R0:W2:Y:S04]  /*1280*/  LDG.E R12, desc[UR8][R6.64+-0x200] ;  /* 0xfffe0008060c7981 */ /* 0x0000a8000c1e1900 */
[----:B------:R-:W3:Y:S04]  /*1290*/  LDG.E R22, desc[UR8][R4.64+-0x400] ;  /* 0xfffc000804167981 */ /* 0x000ee8000c1e1900 */
[----:B------:R-:W3:Y:S01]  /*12a0*/  LDG.E R29, desc[UR8][R4.64+0x200] ;  /* 0x00020008041d7981 */ /* 0x000ee2000c1e1900 */
[----:B----4-:R-:W-:-:S03]  /*12b0*/  IADD3 R14, PT, PT, R14, R17, R28 ;  /* 0x000000110e0e7210 */ /* 0x010fc60007ffe01c */
[----:B------:R-:W4:Y:S01]  /*12c0*/  LDG.E R17, desc[UR8][R20.64] ;  /* 0x0000000814117981 */ /* 0x000f22000c1e1900 */
[----:B-----5:R-:W-:Y:S01]  /*12d0*/  IADD3 R28, PT, PT, R19, R26, R14 ;  /* 0x0000001a131c7210 */ /* 0x020fe20007ffe00e */
[----:B------:R-:W-:Y:S02]  /*12e0*/  IMAD.WIDE R14, R15, 0x4, R2 ;  /* 0x000000040f0e7825 */ /* 0x000fe400078e0202 */
[----:B------:R-:W5:Y:S02]  /*12f0*/  LDG.E R19, desc[UR8][R4.64] ;  /* 0x0000000804137981 */ /* 0x000f64000c1e1900 */
[----:B0-----:R-:W-:Y:S02]  /*1300*/  VIADD R7, R11, 0x4c00 ;  /* 0x00004c000b077836 */ /* 0x001fe40000000000 */
[----:B------:R-:W5:Y:S01]  /*1310*/  LDG.E R26, desc[UR8][R14.64+-0x400] ;  /* 0xfffc00080e1a7981 */ /* 0x000f62000c1e1900 */
[----:B------:R-:W-:Y:S01]  /*1320*/  IADD3 R28, PT, PT, R9, R8, R28 ;  /* 0x00000008091c7210 */ /* 0x000fe20007ffe01c */
[----:B------:R-:W-:-:S02]  /*1330*/  IMAD.WIDE R6, R7, 0x4, R2 ;  /* 0x0000000407067825 */ /* 0x000fc400078e0202 */
[----:B------:R-:W5:Y:S04]  /*1340*/  LDG.E R8, desc[UR8][R14.64+-0x200] ;  /* 0xfffe00080e087981 */ /* 0x000f68000c1e1900 */
[----:B------:R-:W5:Y:S04]  /*1350*/  LDG.E R9, desc[UR8][R14.64] ;  /* 0x000000080e097981 */ /* 0x000f68000c1e1900 */
[----:B------:R-:W5:Y:S01]  /*1360*/  LDG.E R21, desc[UR8][R14.64+0x200] ;  /* 0x000200080e157981 */ /* 0x000f62000c1e1900 */
[----:B------:R-:W-:-:S03]  /*1370*/  IADD3 R28, PT, PT, R13, R10, R28 ;  /* 0x0000000a0d1c7210 */ /* 0x000fc60007ffe01c */
[----:B------:R-:W5:Y:S04]  /*1380*/  LDG.E R20, desc[UR8][R6.64+-0x400] ;  /* 0xfffc000806147981 */ /* 0x000f68000c1e1900 */
[----:B------:R-:W5:Y:S04]  /*1390*/  LDG.E R10, desc[UR8][R6.64+-0x200] ;  /* 0xfffe0008060a7981 */ /* 0x000f68000c1e1900 */
[----:B------:R-:W5:Y:S04]  /*13a0*/  LDG.E R13, desc[UR8][R6.64] ;  /* 0x00000008060d7981 */ /* 0x000f68000c1e1900 */
[----:B------:R-:W5:Y:S01]  /*13b0*/  LDG.E R4, desc[UR8][R6.64+0x200] ;  /* 0x0002000806047981 */ /* 0x000f62000c1e1900 */
[----:B--2---:R-:W-:-:S04]  /*13c0*/  IADD3 R12, PT, PT, R23, R12, R28 ;  /* 0x0000000c170c7210 */ /* 0x004fc80007ffe01c */
[----:B---3--:R-:W-:-:S04]  /*13d0*/  IADD3 R12, PT, PT, R25, R16, R12 ;  /* 0x00000010190c7210 */ /* 0x008fc80007ffe00c */
[----:B----4-:R-:W-:-:S04]  /*13e0*/  IADD3 R12, PT, PT, R17, R18, R12 ;  /* 0x00000012110c7210 */ /* 0x010fc80007ffe00c */
[----:B------:R-:W-:-:S04]  /*13f0*/  IADD3 R12, PT, PT, R22, R27, R12 ;  /* 0x0000001b160c7210 */ /* 0x000fc80007ffe00c */
[----:B-----5:R-:W-:-:S04]  /*1400*/  IADD3 R12, PT, PT, R19, R24, R12 ;  /* 0x00000018130c7210 */ /* 0x020fc80007ffe00c */
[----:B------:R-:W-:-:S04]  /*1410*/  IADD3 R12, PT, PT, R26, R29, R12 ;  /* 0x0000001d1a0c7210 */ /* 0x000fc80007ffe00c */
[----:B------:R-:W-:-:S04]  /*1420*/  IADD3 R8, PT, PT, R9, R8, R12 ;  /* 0x0000000809087210 */ /* 0x000fc80007ffe00c */
[----:B------:R-:W-:Y:S02]  /*1430*/  IADD3 R20, PT, PT, R20, R21, R8 ;  /* 0x0000001514147210 */ /* 0x000fe40007ffe008 */
[----:B------:R-:W0:Y:S02]  /*1440*/  LDC.64 R8, c[0x0][0x388] ;  /* 0x0000e200ff087b82 */ /* 0x000e240000000a00 */
[----:B------:R-:W-:-:S05]  /*1450*/  IADD3 R13, PT, PT, R13, R10, R20 ;  /* 0x0000000a0d0d7210 */ /* 0x000fca0007ffe014 */
[----:B------:R-:W-:Y:S02]  /*1460*/  IMAD.IADD R5, R13, 0x1, R4 ;  /* 0x000000010d057824 */ /* 0x000fe400078e0204 */
[----:B------:R-:W-:-:S04]  /*1470*/  IMAD.MOV.U32 R4, RZ, RZ, RZ ;  /* 0x000000ffff047224 */ /* 0x000fc800078e00ff */
[----:B------:R-:W-:-:S05]  /*1480*/  IMAD.HI R4, R5, -0x2df2df2d, R4 ;  /* 0xd20d20d305047827 */ /* 0x000fca00078e0204 */
[----:B------:R-:W-:-:S04]  /*1490*/  SHF.R.U32.HI R5, RZ, 0x1f, R4 ;  /* 0x0000001fff057819 */ /* 0x000fc80000011604 */
[----:B------:R-:W-:Y:S01]  /*14a0*/  LEA.HI.SX32 R6, R4, R5, 0x19 ;  /* 0x0000000504067211 */ /* 0x000fe200078fcaff */
[----:B0-----:R-:W-:-:S03]  /*14b0*/  IMAD.WIDE R4, R11, 0x4, R8 ;  /* 0x000000040b047825 */ /* 0x001fc600078e0208 */
[----:B------:R-:W-:Y:S01]  /*14c0*/  I2FP.F32.S32 R7, R6 ;  /* 0x0000000600077245 */ /* 0x000fe20000201400 */
[----:B------:R-:W-:-:S04]  /*14d0*/  IMAD.IADD R11, R0, 0x1, R11 ;  /* 0x00000001000b7824 */ /* 0x000fc800078e020b */
[----:B------:R0:W-:Y:S01]  /*14e0*/  STG.E desc[UR8][R4.64], R7 ;  /* 0x0000000704007986 */ /* 0x0001e2000c101908 */
[----:B------:R-:W-:-:S13]  /*14f0*/  ISETP.GE.AND P0, PT, R11, 0x80, PT ;  /* 0x000000800b00780c */ /* 0x000fda0003f06270 */
[----:B0-----:R-:W-:Y:S05]  /*1500*/  @!P0 BRA `(.L_x_10) ;  /* 0xffffffe800f88947 */ /* 0x001fea000383ffff */
[----:B------:R-:W-:Y:S05]  /*1510*/  EXIT ;  /* 0x000000000000794d */ /* 0x000fea0003800000 */
.L_x_11:
        /* <DEDUP_REMOVED lines=14> */
.L_x_27:


//--------------------- .text._Z6add_1dPiS_S_     --------------------------
	.section	.text._Z6add_1dPiS_S_,"ax",@progbits
	.align	128
        .global         _Z6add_1dPiS_S_
        .type           _Z6add_1dPiS_S_,@function
        .size           _Z6add_1dPiS_S_,(.L_x_28 - _Z6add_1dPiS_S_)
        .other          _Z6add_1dPiS_S_,@"STO_CUDA_ENTRY STV_DEFAULT"
_Z6add_1dPiS_S_:
.text._Z6add_1dPiS_S_:
[----:B------:R-:W-:Y:S01]  /*0000*/  LDC R1, c[0x0][0x37c] ;  /* 0x0000df00ff017b82 */ /* 0x000fe20000000800 */
[----:B------:R-:W0:Y:S07]  /*0010*/  S2R R0, SR_TID.X ;  /* 0x0000000000007919 */ /* 0x000e2e0000002100 */
[----:B------:R-:W0:Y:S08]  /*0020*/  S2UR UR4, SR_CTAID.X ;  /* 0x00000000000479c3 */ /* 0x000e300000002500 */
[----:B------:R-:W0:Y:S02]  /*0030*/  LDC R15, c[0x0][0x360] ;  /* 0x0000d800ff0f7b82 */ /* 0x000e240000000800 */
[----:B0-----:R-:W-:-:S05]  /*0040*/  IMAD R0, R15, UR4, R0 ;  /* 0x000000040f007c24 */ /* 0x001fca000f8e0200 */
[----:B------:R-:W-:-:S13]  /*0050*/  ISETP.GT.AND P0, PT, R0, 0x4dff, PT ;  /* 0x00004dff0000780c */ /* 0x000fda0003f04270 */
[----:B------:R-:W-:Y:S05]  /*0060*/  @P0 EXIT ;  /* 0x000000000000094d */ /* 0x000fea0003800000 */
[----:B------:R-:W0:Y:S01]  /*0070*/  LDC.64 R12, c[0x0][0x390] ;  /* 0x0000e400ff0c7b82 */ /* 0x000e220000000a00 */
[----:B------:R-:W1:Y:S01]  /*0080*/  LDCU UR4, c[0x0][0x370] ;  /* 0x00006e00ff0477ac */ /* 0x000e620008000800 */
[----:B------:R-:W2:Y:S06]  /*0090*/  LDCU.64 UR6, c[0x0][0x358] ;  /* 0x00006b00ff0677ac */ /* 0x000eac0008000a00 */
[----:B------:R-:W3:Y:S08]  /*00a0*/  LDC.64 R8, c[0x0][0x380] ;  /* 0x0000e000ff087b82 */ /* 0x000ef00000000a00 */
[----:B------:R-:W4:Y:S01]  /*00b0*/  LDC.64 R10, c[0x0][0x388] ;  /* 0x0000e200ff0a7b82 */ /* 0x000f220000000a00 */
[----:B-1----:R-:W-:-:S07]  /*00c0*/  IMAD R15, R15, UR4, RZ ;  /* 0x000000040f0f7c24 */ /* 0x002fce000f8e02ff */
.L_x_12:
[----:B---3--:R-:W-:-:S04]  /*00d0*/  IMAD.WIDE R2, R0, 0x4, R8 ;  /* 0x0000000400027825 */ /* 0x008fc800078e0208 */
[C---:B----4-:R-:W-:Y:S02]  /*00e0*/  IMAD.WIDE R4, R0.reuse, 0x4, R10 ;  /* 0x0000000400047825 */ /* 0x050fe400078e020a */
[----:B--2---:R-:W2:Y:S04]  /*00f0*/  LDG.E R2, desc[UR6][R2.64] ;  /* 0x0000000602027981 */ /* 0x004ea8000c1e1900 */
[----:B------:R-:W2:Y:S01]  /*0100*/  LDG.E R5, desc[UR6][R4.64] ;  /* 0x0000000604057981 */ /* 0x000ea2000c1e1900 */
[----:B01----:R-:W-:Y:S01]  /*0110*/  IMAD.WIDE R6, R0, 0x4, R12 ;  /* 0x0000000400067825 */ /* 0x003fe200078e020c */
[----:B------:R-:W-:-:S04]  /*0120*/  IADD3 R0, PT, PT, R15, R0, RZ ;  /* 0x000000000f007210 */ /* 0x000fc80007ffe0ff */
[----:B------:R-:W-:Y:S02]  /*0130*/  ISETP.GE.AND P0, PT, R0, 0x4e00, PT ;  /* 0x00004e000000780c */ /* 0x000fe40003f06270 */
[----:B--2---:R-:W-:-:S05]  /*0140*/  IADD3 R17, PT, PT, R2, R5, RZ ;  /* 0x0000000502117210 */ /* 0x004fca0007ffe0ff */
[----:B------:R1:W-:Y:S06]  /*0150*/  STG.E desc[UR6][R6.64], R17 ;  /* 0x0000001106007986 */ /* 0x0003ec000c101906 */
[----:B------:R-:W-:Y:S05]  /*0160*/  @!P0 BRA `(.L_x_12) ;  /* 0xfffffffc00d88947 */ /* 0x000fea000383ffff */
[----:B------:R-:W-:Y:S05]  /*0170*/  EXIT ;  /* 0x000000000000794d */ /* 0x000fea0003800000 */
.L_x_13:
        /* <DEDUP_REMOVED lines=16> */
.L_x_28:


//--------------------- .text._Z10add_by_colPiS_S_ --------------------------
	.section	.text._Z10add_by_colPiS_S_,"ax",@progbits
	.align	128
        .global         _Z10add_by_colPiS_S_
        .type           _Z10add_by_colPiS_S_,@function
        .size           _Z10add_by_colPiS_S_,(.L_x_29 - _Z10add_by_colPiS_S_)
        .other          _Z10add_by_colPiS_S_,@"STO_CUDA_ENTRY STV_DEFAULT"
_Z10add_by_colPiS_S_:
.text._Z10add_by_colPiS_S_:
[----:B------:R-:W-:Y:S01]  /*0000*/  LDC R1, c[0x0][0x37c] ;  /* 0x0000df00ff017b82 */ /* 0x000fe20000000800 */
[----:B------:R-:W0:Y:S07]  /*0010*/  S2R R7, SR_TID.X ;  /* 0x0000000000077919 */ /* 0x000e2e0000002100 */
[----:B------:R-:W0:Y:S01]  /*0020*/  S2UR UR4, SR_CTAID.X ;  /* 0x00000000000479c3 */ /* 0x000e220000002500 */
[----:B------:R-:W1:Y:S07]  /*0030*/  S2R R0, SR_TID.Y ;  /* 0x0000000000007919 */ /* 0x000e6e0000002200 */
[----:B------:R-:W0:Y:S08]  /*0040*/  LDC R10, c[0x0][0x360] ;  /* 0x0000d800ff0a7b82 */ /* 0x000e300000000800 */
[----:B------:R-:W1:Y:S08]  /*0050*/  S2UR UR5, SR_CTAID.Y ;  /* 0x00000000000579c3 */ /* 0x000e700000002600 */
[----:B------:R-:W1:Y:S01]  /*0060*/  LDC R3, c[0x0][0x364] ;  /* 0x0000d900ff037b82 */ /* 0x000e620000000800 */
[----:B0-----:R-:W-:-:S05]  /*0070*/  IMAD R7, R10, UR4, R7 ;  /* 0x000000040a077c24 */ /* 0x001fca000f8e0207 */
[----:B------:R-:W-:Y:S01]  /*0080*/  ISETP.GT.AND P0, PT, R7, 0x7f, PT ;  /* 0x0000007f0700780c */ /* 0x000fe20003f04270 */
[----:B-1----:R-:W-:-:S12]  /*0090*/  IMAD R0, R3, UR5, R0 ;  /* 0x0000000503007c24 */ /* 0x002fd8000f8e0200 */
[----:B------:R-:W-:Y:S05]  /*00a0*/  @P0 EXIT ;  /* 0x000000000000094d */ /* 0x000fea0003800000 */
[----:B------:R-:W0:Y:S01]  /*00b0*/  LDCU UR4, c[0x0][0x374] ;  /* 0x00006e80ff0477ac */ /* 0x000e220008000800 */
[----:B------:R-:W-:Y:S01]  /*00c0*/  HFMA2 R4, -RZ, RZ, 0, 0 ;  /* 0x00000000ff047431 */ /* 0x000fe200000001ff */
[----:B------:R-:W1:Y:S01]  /*00d0*/  LDCU.64 UR6, c[0x0][0x358] ;  /* 0x00006b00ff0677ac */ /* 0x000e620008000a00 */
[----:B0-----:R-:W-:Y:S01]  /*00e0*/  IMAD R3, R3, UR4, RZ ;  /* 0x0000000403037c24 */ /* 0x001fe2000f8e02ff */
[----:B------:R-:W0:Y:S03]  /*00f0*/  LDCU UR4, c[0x0][0x370] ;  /* 0x00006e00ff0477ac */ /* 0x000e260008000800 */
[----:B------:R-:W2:Y:S01]  /*0100*/  I2F.U32.RP R8, R3 ;  /* 0x0000000300087306 */ /* 0x000ea20000209000 */
[----:B------:R-:W-:Y:S01]  /*0110*/  IMAD.IADD R2, R0, 0x1, R3 ;  /* 0x0000000100027824 */ /* 0x000fe200078e0203 */
[----:B------:R-:W-:Y:S02]  /*0120*/  IADD3 R11, PT, PT, RZ, -R3, RZ ;  /* 0x80000003ff0b7210 */ /* 0x000fe40007ffe0ff */
[----:B------:R-:W-:-:S02]  /*0130*/  ISETP.NE.U32.AND P2, PT, R3, RZ, PT ;  /* 0x000000ff0300720c */ /* 0x000fc40003f45070 */
[C---:B------:R-:W-:Y:S02]  /*0140*/  ISETP.GE.U32.AND P0, PT, R2.reuse, 0x9c, PT ;  /* 0x0000009c0200780c */ /* 0x040fe40003f06070 */
[----:B------:R-:W-:Y:S02]  /*0150*/  VIMNMX.U32 R9, PT, PT, R2, 0x9c, !PT ;  /* 0x0000009c02097848 */ /* 0x000fe40007fe0000 */
[----:B------:R-:W-:Y:S01]  /*0160*/  SEL R6, RZ, 0x1, P0 ;  /* 0x00000001ff067807 */ /* 0x000fe20000000000 */
[----:B--2---:R-:W2:Y:S02]  /*0170*/  MUFU.RCP R8, R8 ;  /* 0x0000000800087308 */ /* 0x004ea40000001000 */
[----:B--2---:R-:W-:-:S06]  /*0180*/  IADD3 R5, PT, PT, R8, 0xffffffe, RZ ;  /* 0x0ffffffe08057810 */ /* 0x004fcc0007ffe0ff */
[----:B------:R-:W2:Y:S02]  /*0190*/  F2I.FTZ.U32.TRUNC.NTZ R5, R5 ;  /* 0x0000000500057305 */ /* 0x000ea4000021f000 */
[----:B--2---:R-:W-:-:S04]  /*01a0*/  IMAD R11, R11, R5, RZ ;  /* 0x000000050b0b7224 */ /* 0x004fc800078e02ff */
[----:B------:R-:W-:Y:S01]  /*01b0*/  IMAD.HI.U32 R11, R5, R11, R4 ;  /* 0x0000000b050b7227 */ /* 0x000fe200078e0004 */
[----:B------:R-:W-:-:S05]  /*01c0*/  IADD3 R4, PT, PT, R9, -R2, -R6 ;  /* 0x8000000209047210 */ /* 0x000fca0007ffe806 */
[----:B------:R-:W-:-:S05]  /*01d0*/  IMAD.HI.U32 R5, R11, R4, RZ ;  /* 0x000000040b057227 */ /* 0x000fca00078e00ff */
[----:B------:R-:W-:-:S05]  /*01e0*/  IADD3 R8, PT, PT, -R5, RZ, RZ ;  /* 0x000000ff05087210 */ /* 0x000fca0007ffe1ff */
[----:B------:R-:W-:-:S05]  /*01f0*/  IMAD R4, R3, R8, R4 ;  /* 0x0000000803047224 */ /* 0x000fca00078e0204 */
[----:B------:R-:W-:-:S13]  /*0200*/  ISETP.GE.U32.AND P0, PT, R4, R3, PT ;  /* 0x000000030400720c */ /* 0x000fda0003f06070 */
[----:B------:R-:W-:Y:S01]  /*0210*/  @P0 IMAD.IADD R4, R4, 0x1, -R3 ;  /* 0x0000000104040824 */ /* 0x000fe200078e0a03 */
[----:B------:R-:W-:-:S04]  /*0220*/  @P0 IADD3 R5, PT, PT, R5, 0x1, RZ ;  /* 0x0000000105050810 */ /* 0x000fc80007ffe0ff */
[----:B------:R-:W-:Y:S01]  /*0230*/  ISETP.GE.U32.AND P1, PT, R4, R3, PT ;  /* 0x000000030400720c */ /* 0x000fe20003f26070 */
[----:B------:R-:W-:-:S05]  /*0240*/  IMAD.IADD R4, R3, 0x1, R2 ;  /* 0x0000000103047824 */ /* 0x000fca00078e0202 */
[----:B------:R-:W-:-:S07]  /*0250*/  IADD3 R8, PT, PT, R3, R4, RZ ;  /* 0x0000000403087210 */ /* 0x000fce0007ffe0ff */
[----:B------:R-:W-:Y:S02]  /*0260*/  @P1 IADD3 R5, PT, PT, R5, 0x1, RZ ;  /* 0x0000000105051810 */ /* 0x000fe40007ffe0ff */
[----:B------:R-:W-:-:S04]  /*0270*/  @!P2 LOP3.LUT R5, RZ, R3, RZ, 0x33, !PT ;  /* 0x00000003ff05a212 */ /* 0x000fc800078e33ff */
[----:B------:R-:W-:Y:S01]  /*0280*/  IADD3 R5, PT, PT, R6, R5, RZ ;  /* 0x0000000506057210 */ /* 0x000fe20007ffe0ff */
[----:B0-----:R-:W-:-:S03]  /*0290*/  IMAD R6, R10, UR4, RZ ;  /* 0x000000040a067c24 */ /* 0x001fc6000f8e02ff */
[----:B-1----:R-:W-:-:S07]  /*02a0*/  LOP3.LUT R9, R5, 0x3, RZ, 0xc0, !PT ;  /* 0x0000000305097812 */ /* 0x002fce00078ec0ff */
.L_x_19:
[----:B------:R-:W-:Y:S01]  /*02b0*/  ISETP.GT.U32.AND P0, PT, R0, 0x9b, PT ;  /* 0x0000009b0000780c */ /* 0x000fe20003f04070 */
[----:B------:R-:W-:-:S12]  /*02c0*/  BSSY.RECONVERGENT B0, `(.L_x_14) ;  /* 0x0000056000007945 */ /* 0x000fd80003800200 */
[----:B012---:R-:W-:Y:S05]  /*02d0*/  @P0 BRA `(.L_x_15) ;  /* 0x0000000400500947 */ /* 0x007fea0003800000 */
[----:B------:R-:W-:Y:S01]  /*02e0*/  ISETP.NE.AND P0, PT, R9, 0x3, PT ;  /* 0x000000030900780c */ /* 0x000fe20003f05270 */
[----:B------:R-:W-:Y:S01]  /*02f0*/  BSSY.RECONVERGENT B1, `(.L_x_16) ;  /* 0x0000025000017945 */ /* 0x000fe20003800200 */
[----:B------:R-:W-:-:S11]  /*0300*/  IMAD.MOV.U32 R26, RZ, RZ, R0 ;  /* 0x000000ffff1a7224 */ /* 0x000fd600078e0000 */
[----:B------:R-:W-:Y:S05]  /*0310*/  @!P0 BRA `(.L_x_17) ;  /* 0x0000000000888947 */ /* 0x000fea0003800000 */
[----:B------:R-:W0:Y:S01]  /*0320*/  LDC.64 R10, c[0x0][0x380] ;  /* 0x0000e000ff0a7b82 */ /* 0x000e220000000a00 */
[----:B------:R-:W-:-:S07]  /*0330*/  LEA R19, R0, R7, 0x7 ;  /* 0x0000000700137211 */ /* 0x000fce00078e38ff */
[----:B------:R-:W1:Y:S08]  /*0340*/  LDC.64 R12, c[0x0][0x388] ;  /* 0x0000e200ff0c7b82 */ /* 0x000e700000000a00 */
[----:B------:R-:W2:Y:S01]  /*0350*/  LDC.64 R14, c[0x0][0x390] ;  /* 0x0000e400ff0e7b82 */ /* 0x000ea20000000a00 */
[----:B0-----:R-:W-:-:S06]  /*0360*/  IMAD.WIDE R20, R19, 0x4, R10 ;  /* 0x0000000413147825 */ /* 0x001fcc00078e020a */
[----:B------:R-:W3:Y:S01]  /*0370*/  LDG.E R20, desc[UR6][R20.64] ;  /* 0x0000000614147981 */ /* 0x000ee2000c1e1900 */
[----:B-1----:R-:W-:-:S06]  /*0380*/  IMAD.WIDE R16, R19, 0x4, R12 ;  /* 0x0000000413107825 */ /* 0x002fcc00078e020c */
[----:B------:R-:W3:Y:S01]  /*0390*/  LDG.E R17, desc[UR6][R16.64] ;  /* 0x0000000610117981 */ /* 0x000ee2000c1e1900 */
[----:B--2---:R-:W-:Y:S01]  /*03a0*/  IMAD.WIDE R18, R19, 0x4, R14 ;  /* 0x0000000413127825 */ /* 0x004fe200078e020e */
[----:B------:R-:W-:-:S03]  /*03b0*/  ISETP.NE.AND P0, PT, R9, RZ, PT ;  /* 0x000000ff0900720c */ /* 0x000fc60003f05270 */
[----:B------:R-:W-:Y:S01]  /*03c0*/  IMAD.MOV.U32 R26, RZ, RZ, R2 ;  /* 0x000000ffff1a7224 */ /* 0x000fe200078e0002 */
[----:B---3--:R-:W-:-:S05]  /*03d0*/  IADD3 R23, PT, PT, R20, R17, RZ ;  /* 0x0000001114177210 */ /* 0x008fca0007ffe0ff */
[----:B------:R0:W-:Y:S04]  /*03e0*/  STG.E desc[UR6][R18.64], R23 ;  /* 0x0000001712007986 */ /* 0x0001e8000c101906 */
[----:B------:R-:W-:Y:S05]  /*03f0*/  @!P0 BRA `(.L_x_17) ;  /* 0x0000000000508947 */ /* 0x000fea0003800000 */
[----:B------:R-:W-:-:S05]  /*0400*/  LEA R21, R2, R7, 0x7 ;  /* 0x0000000702157211 */ /* 0x000fca00078e38ff */
[----:B------:R-:W-:-:S04]  /*0410*/  IMAD.WIDE R16, R21, 0x4, R10 ;  /* 0x0000000415107825 */ /* 0x000fc800078e020a */
[C---:B0-----:R-:W-:Y:S02]  /*0420*/  IMAD.WIDE R18, R21.reuse, 0x4, R12 ;  /* 0x0000000415127825 */ /* 0x041fe400078e020c */
[----:B------:R-:W2:Y:S04]  /*0430*/  LDG.E R16, desc[UR6][R16.64] ;  /* 0x0000000610107981 */ /* 0x000ea8000c1e1900 */
[----:B------:R-:W2:Y:S01]  /*0440*/  LDG.E R19, desc[UR6][R18.64] ;  /* 0x0000000612137981 */ /* 0x000ea2000c1e1900 */
[----:B------:R-:W-:Y:S01]  /*0450*/  IMAD.WIDE R20, R21, 0x4, R14 ;  /* 0x0000000415147825 */ /* 0x000fe200078e020e */
[----:B------:R-:W-:-:S03]  /*0460*/  ISETP.NE.AND P0, PT, R9, 0x1, PT ;  /* 0x000000010900780c */ /* 0x000fc60003f05270 */
[----:B------:R-:W-:Y:S01]  /*0470*/  IMAD.MOV.U32 R26, RZ, RZ, R4 ;  /* 0x000000ffff1a7224 */ /* 0x000fe200078e0004 */
[----:B--2---:R-:W-:-:S05]  /*0480*/  IADD3 R23, PT, PT, R16, R19, RZ ;  /* 0x0000001310177210 */ /* 0x004fca0007ffe0ff */
[----:B------:R1:W-:Y:S04]  /*0490*/  STG.E desc[UR6][R20.64], R23 ;  /* 0x0000001714007986 */ /* 0x0003e8000c101906 */
[----:B------:R-:W-:Y:S05]  /*04a0*/  @!P0 BRA `(.L_x_17) ;  /* 0x0000000000248947 */ /* 0x000fea0003800000 */
[----:B------:R-:W-:-:S05]  /*04b0*/  LEA R17, R4, R7, 0x7 ;  /* 0x0000000704117211 */ /* 0x000fca00078e38ff */
[----:B------:R-:W-:-:S04]  /*04c0*/  IMAD.WIDE R10, R17, 0x4, R10 ;  /* 0x00000004110a7825 */ /* 0x000fc800078e020a */
[C---:B------:R-:W-:Y:S02]  /*04d0*/  IMAD.WIDE R12, R17.reuse, 0x4, R12 ;  /* 0x00000004110c7825 */ /* 0x040fe400078e020c */
[----:B------:R-:W2:Y:S04]  /*04e0*/  LDG.E R10, desc[UR6][R10.64] ;  /* 0x000000060a0a7981 */ /* 0x000ea8000c1e1900 */
[----:B------:R-:W2:Y:S01]  /*04f0*/  LDG.E R13, desc[UR6][R12.64] ;  /* 0x000000060c0d7981 */ /* 0x000ea2000c1e1900 */
[----:B------:R-:W-:-:S04]  /*0500*/  IMAD.WIDE R14, R17, 0x4, R14 ;  /* 0x00000004110e7825 */ /* 0x000fc800078e020e */
[----:B------:R-:W-:Y:S01]  /*0510*/  IMAD.MOV.U32 R26, RZ, RZ, R8 ;  /* 0x000000ffff1a7224 */ /* 0x000fe200078e0008 */
[----:B--2---:R-:W-:-:S05]  /*0520*/  IADD3 R17, PT, PT, R10, R13, RZ ;  /* 0x0000000d0a117210 */ /* 0x004fca0007ffe0ff */
[----:B------:R2:W-:Y:S02]  /*0530*/  STG.E desc[UR6][R14.64], R17 ;  /* 0x000000110e007986 */ /* 0x0005e4000c101906 */
.L_x_17:
[----:B------:R-:W-:Y:S05]  /*0540*/  BSYNC.RECONVERGENT B1 ;  /* 0x0000000000017941 */ /* 0x000fea0003800200 */
.L_x_16:
[----:B------:R-:W-:-:S13]  /*0550*/  ISETP.GE.U32.AND P0, PT, R5, 0x3, PT ;  /* 0x000000030500780c */ /* 0x000fda0003f06070 */
[----:B------:R-:W-:Y:S05]  /*0560*/  @!P0 BRA `(.L_x_15) ;  /* 0x0000000000ac8947 */ /* 0x000fea0003800000 */
[----:B------:R-:W3:Y:S01]  /*0570*/  LDC.64 R10, c[0x0][0x390] ;  /* 0x0000e400ff0a7b82 */ /* 0x000ee20000000a00 */
[----:B------:R-:W-:Y:S02]  /*0580*/  IADD3 R16, PT, PT, R3, R26, RZ ;  /* 0x0000001a03107210 */ /* 0x000fe40007ffe0ff */
[----:B------:R-:W-:-:S03]  /*0590*/  LEA R24, R26, R7, 0x7 ;  /* 0x000000071a187211 */ /* 0x000fc600078e38ff */
[----:B------:R-:W-:Y:S01]  /*05a0*/  IMAD R27, R16, 0x80, R7 ;  /* 0x00000080101b7824 */ /* 0x000fe200078e0207 */
[C---:B------:R-:W-:Y:S01]  /*05b0*/  LEA R29, R3.reuse, R24, 0x8 ;  /* 0x00000018031d7211 */ /* 0x040fe200078e40ff */
[----:B------:R-:W4:Y:S01]  /*05c0*/  LDC.64 R12, c[0x0][0x380] ;  /* 0x0000e000ff0c7b82 */ /* 0x000f220000000a00 */
[----:B------:R-:W-:-:S07]  /*05d0*/  IMAD R25, R3, 0x180, R24 ;  /* 0x0000018003197824 */ /* 0x000fce00078e0218 */
[----:B--2---:R-:W2:Y:S02]  /*05e0*/  LDC.64 R14, c[0x0][0x388] ;  /* 0x0000e200ff0e7b82 */ /* 0x004ea40000000a00 */
.L_x_18:
[----:B0---4-:R-:W-:-:S04]  /*05f0*/  IMAD.WIDE R18, R24, 0x4, R12 ;  /* 0x0000000418127825 */ /* 0x011fc800078e020c */
[C---:B--2---:R-:W-:Y:S02]  /*0600*/  IMAD.WIDE R16, R24.reuse, 0x4, R14 ;  /* 0x0000000418107825 */ /* 0x044fe400078e020e */
[----:B------:R-:W2:Y:S04]  /*0610*/  LDG.E R18, desc[UR6][R18.64] ;  /* 0x0000000612127981 */ /* 0x000ea8000c1e1900 */
[----:B------:R-:W2:Y:S01]  /*0620*/  LDG.E R17, desc[UR6][R16.64] ;  /* 0x0000000610117981 */ /* 0x000ea2000c1e1900 */
[----:B-1-3--:R-:W-:-:S04]  /*0630*/  IMAD.WIDE R20, R24, 0x4, R10 ;  /* 0x0000000418147825 */ /* 0x00afc800078e020a */
[----:B------:R-:W-:Y:S01]  /*0640*/  IMAD.WIDE R22, R27, 0x4, R12 ;  /* 0x000000041b167825 */ /* 0x000fe200078e020c */
[----:B--2---:R-:W-:-:S05]  /*0650*/  IADD3 R28, PT, PT, R18, R17, RZ ;  /* 0x00000011121c7210 */ /* 0x004fca0007ffe0ff */
[----:B------:R0:W-:Y:S04]  /*0660*/  STG.E desc[UR6][R20.64], R28 ;  /* 0x0000001c14007986 */ /* 0x0001e8000c101906 */
[----:B------:R-:W2:Y:S01]  /*0670*/  LDG.E R22, desc[UR6][R22.64] ;  /* 0x0000000616167981 */ /* 0x000ea2000c1e1900 */
[----:B0-----:R-:W-:-:S05]  /*0680*/  IMAD.WIDE R20, R27, 0x4, R14 ;  /* 0x000000041b147825 */ /* 0x001fca00078e020e */
[----:B------:R-:W2:Y:S01]  /*0690*/  LDG.E R19, desc[UR6][R20.64] ;  /* 0x0000000614137981 */ /* 0x000ea2000c1e1900 */
[----:B------:R-:W-:-:S04]  /*06a0*/  IMAD.WIDE R16, R27, 0x4, R10 ;  /* 0x000000041b107825 */ /* 0x000fc800078e020a */
[----:B--2---:R-:W-:Y:S02]  /*06b0*/  IMAD.IADD R28, R22, 0x1, R19 ;  /* 0x00000001161c7824 */ /* 0x004fe400078e0213 */
[----:B------:R-:W-:-:S03]  /*06c0*/  IMAD.WIDE R18, R29, 0x4, R14 ;  /* 0x000000041d127825 */ /* 0x000fc600078e020e */
[----:B------:R0:W-:Y:S04]  /*06d0*/  STG.E desc[UR6][R16.64], R28 ;  /* 0x0000001c10007986 */ /* 0x0001e8000c101906 */
[----:B------:R1:W2:Y:S01]  /*06e0*/  LDG.E R21, desc[UR6][R18.64] ;  /* 0x0000000612157981 */ /* 0x0002a2000c1e1900 */
[----:B0-----:R-:W-:-:S05]  /*06f0*/  IMAD.WIDE R16, R29, 0x4, R12 ;  /* 0x000000041d107825 */ /* 0x001fca00078e020c */
[----:B------:R-:W2:Y:S01]  /*0700*/  LDG.E R22, desc[UR6][R16.64] ;  /* 0x0000000610167981 */ /* 0x000ea2000c1e1900 */
[----:B-1----:R-:W-:Y:S01]  /*0710*/  IMAD.WIDE R18, R29, 0x4, R10 ;  /* 0x000000041d127825 */ /* 0x002fe200078e020a */
[----:B--2---:R-:W-:-:S03]  /*0720*/  IADD3 R28, PT, PT, R22, R21, RZ ;  /* 0x00000015161c7210 */ /* 0x004fc60007ffe0ff */
[----:B------:R-:W-:-:S04]  /*0730*/  IMAD.WIDE R20, R25, 0x4, R12 ;  /* 0x0000000419147825 */ /* 0x000fc800078e020c */
[C---:B------:R-:W-:Y:S01]  /*0740*/  IMAD.WIDE R22, R25.reuse, 0x4, R14 ;  /* 0x0000000419167825 */ /* 0x040fe200078e020e */
[----:B------:R0:W-:Y:S04]  /*0750*/  STG.E desc[UR6][R18.64], R28 ;  /* 0x0000001c12007986 */ /* 0x0001e8000c101906 */
[----:B------:R-:W2:Y:S04]  /*0760*/  LDG.E R20, desc[UR6][R20.64] ;  /* 0x0000000614147981 */ /* 0x000ea8000c1e1900 */
[----:B------:R-:W2:Y:S01]  /*0770*/  LDG.E R23, desc[UR6][R22.64] ;  /* 0x0000000616177981 */ /* 0x000ea2000c1e1900 */
[----:B------:R-:W-:-:S04]  /*0780*/  IMAD.WIDE R16, R25, 0x4, R10 ;  /* 0x0000000419107825 */ /* 0x000fc800078e020a */
[----:B------:R-:W-:-:S05]  /*0790*/  IMAD R26, R3, 0x4, R26 ;  /* 0x00000004031a7824 */ /* 0x000fca00078e021a */
[----:B------:R-:W-:Y:S01]  /*07a0*/  ISETP.GE.U32.AND P0, PT, R26, 0x9c, PT ;  /* 0x0000009c1a00780c */ /* 0x000fe20003f06070 */
[C---:B------:R-:W-:Y:S01]  /*07b0*/  IMAD R27, R3.reuse, 0x200, R27 ;  /* 0x00000200031b7824 */ /* 0x040fe200078e021b */
[C---:B------:R-:W-:Y:S02]  /*07c0*/  LEA R25, R3.reuse, R25, 0x9 ;  /* 0x0000001903197211 */ /* 0x040fe400078e48ff */
[C---:B------:R-:W-:Y:S02]  /*07d0*/  LEA R29, R3.reuse, R29, 0x9 ;  /* 0x0000001d031d7211 */ /* 0x040fe400078e48ff */
[----:B------:R-:W-:Y:S02]  /*07e0*/  LEA R24, R3, R24, 0x9 ;  /* 0x0000001803187211 */ /* 0x000fe400078e48ff */
[----:B--2---:R-:W-:-:S05]  /*07f0*/  IADD3 R23, PT, PT, R20, R23, RZ ;  /* 0x0000001714177210 */ /* 0x004fca0007ffe0ff */
[----:B------:R0:W-:Y:S01]  /*0800*/  STG.E desc[UR6][R16.64], R23 ;  /* 0x0000001710007986 */ /* 0x0001e2000c101906 */
[----:B------:R-:W-:Y:S05]  /*0810*/  @!P0 BRA `(.L_x_18) ;  /* 0xfffffffc00748947 */ /* 0x000fea000383ffff */
.L_x_15:
[----:B------:R-:W-:Y:S05]  /*0820*/  BSYNC.RECONVERGENT B0 ;  /* 0x0000000000007941 */ /* 0x000fea0003800200 */
.L_x_14:
[----:B------:R-:W-:-:S04]  /*0830*/  IADD3 R7, PT, PT, R6, R7, RZ ;  /* 0x0000000706077210 */ /* 0x000fc80007ffe0ff */
[----:B------:R-:W-:-:S13]  /*0840*/  ISETP.GE.AND P0, PT, R7, 0x80, PT ;  /* 0x000000800700780c */ /* 0x000fda0003f06270 */
[----:B------:R-:W-:Y:S05]  /*0850*/  @!P0 BRA `(.L_x_19) ;  /* 0xfffffff800948947 */ /* 0x000fea000383ffff */
[----:B------:R-:W-:Y:S05]  /*0860*/  EXIT ;  /* 0x000000000000794d */ /* 0x000fea0003800000 */
.L_x_20:
        /* <DEDUP_REMOVED lines=9> */
.L_x_29:


//--------------------- .text._Z10add_by_rowPiS_S_ --------------------------
	.section	.text._Z10add_by_rowPiS_S_,"ax",@progbits
	.align	128
        .global         _Z10add_by_rowPiS_S_
        .type           _Z10add_by_rowPiS_S_,@function
        .size           _Z10add_by_rowPiS_S_,(.L_x_30 - _Z10add_by_rowPiS_S_)
        .other          _Z10add_by_rowPiS_S_,@"STO_CUDA_ENTRY STV_DEFAULT"
_Z10add_by_rowPiS_S_:
.text._Z10add_by_rowPiS_S_:
[----:B------:R-:W-:Y:S01]  /*0000*/  LDC R1, c[0x0][0x37c] ;  /* 0x0000df00ff017b82 */ /* 0x000fe20000000800 */
[----:B------:R-:W0:Y:S07]  /*0010*/  S2R R2, SR_TID.Y ;  /* 0x0000000000027919 */ /* 0x000e2e0000002200 */
[----:B------:R-:W1:Y:S01]  /*0020*/  LDC R15, c[0x0][0x360] ;  /* 0x0000d800ff0f7b82 */ /* 0x000e620000000800 */
[----:B------:R-:W1:Y:S07]  /*0030*/  S2R R0, SR_TID.X ;  /* 0x0000000000007919 */ /* 0x000e6e0000002100 */
[----:B------:R-:W0:Y:S08]  /*0040*/  S2UR UR5, SR_CTAID.Y ;  /* 0x00000000000579c3 */ /* 0x000e300000002600 */
[----:B------:R-:W0:Y:S08]  /*0050*/  LDC R17, c[0x0][0x364] ;  /* 0x0000d900ff117b82 */ /* 0x000e300000000800 */
[----:B------:R-:W1:Y:S01]  /*0060*/  S2UR UR4, SR_CTAID.X ;  /* 0x00000000000479c3 */ /* 0x000e620000002500 */
[----:B0-----:R-:W-:-:S05]  /*0070*/  IMAD R2, R17, UR5, R2 ;  /* 0x0000000511027c24 */ /* 0x001fca000f8e0202 */
[----:B------:R-:W-:Y:S01]  /*0080*/  ISETP.GT.U32.AND P0, PT, R2, 0x9b, PT ;  /* 0x0000009b0200780c */ /* 0x000fe20003f04070 */
[----:B-1----:R-:W-:-:S12]  /*0090*/  IMAD R0, R15, UR4, R0 ;  /* 0x000000040f007c24 */ /* 0x002fd8000f8e0200 */
[----:B------:R-:W-:Y:S05]  /*00a0*/  @P0 EXIT ;  /* 0x000000000000094d */ /* 0x000fea0003800000 */
[----:B------:R-:W0:Y:S01]  /*00b0*/  LDCU UR4, c[0x0][0x370] ;  /* 0x00006e00ff0477ac */ /* 0x000e220008000800 */
[----:B------:R-:W-:Y:S01]  /*00c0*/  MOV R14, R2 ;  /* 0x00000002000e7202 */ /* 0x000fe20000000f00 */
[----:B------:R-:W1:Y:S01]  /*00d0*/  LDCU UR5, c[0x0][0x374] ;  /* 0x00006e80ff0577ac */ /* 0x000e620008000800 */
[----:B------:R-:W2:Y:S01]  /*00e0*/  LDCU.64 UR6, c[0x0][0x358] ;  /* 0x00006b00ff0677ac */ /* 0x000ea20008000a00 */
[----:B0-----:R-:W-:Y:S02]  /*00f0*/  IMAD R15, R15, UR4, RZ ;  /* 0x000000040f0f7c24 */ /* 0x001fe4000f8e02ff */
[----:B-1----:R-:W-:-:S07]  /*0100*/  IMAD R17, R17, UR5, RZ ;  /* 0x0000000511117c24 */ /* 0x002fce000f8e02ff */
.L_x_24:
[----:B------:R-:W-:Y:S01]  /*0110*/  ISETP.GT.AND P0, PT, R0, 0x7f, PT ;  /* 0x0000007f0000780c */ /* 0x000fe20003f04270 */
[----:B------:R-:W-:-:S12]  /*0120*/  BSSY.RECONVERGENT B0, `(.L_x_21) ;  /* 0x0000011000007945 */ /* 0x000fd80003800200 */
[----:B----4-:R-:W-:Y:S05]  /*0130*/  @P0 BRA `(.L_x_22) ;  /* 0x00000000003c0947 */ /* 0x010fea0003800000 */
[----:B------:R-:W0:Y:S01]  /*0140*/  LDC.64 R2, c[0x0][0x390] ;  /* 0x0000e400ff027b82 */ /* 0x000e220000000a00 */
[----:B------:R-:W-:-:S07]  /*0150*/  MOV R16, R0 ;  /* 0x0000000000107202 */ /* 0x000fce0000000f00 */
[----:B------:R-:W1:Y:S08]  /*0160*/  LDC.64 R4, c[0x0][0x380] ;  /* 0x0000e000ff047b82 */ /* 0x000e700000000a00 */
[----:B------:R-:W3:Y:S02]  /*0170*/  LDC.64 R6, c[0x0][0x388] ;  /* 0x0000e200ff067b82 */ /* 0x000ee40000000a00 */
.L_x_23:
[----:B----4-:R-:W-:-:S05]  /*0180*/  LEA R13, R14, R16, 0x7 ;  /* 0x000000100e0d7211 */ /* 0x010fca00078e38ff */
[----:B-1----:R-:W-:-:S04]  /*0190*/  IMAD.WIDE R8, R13, 0x4, R4 ;  /* 0x000000040d087825 */ /* 0x002fc800078e0204 */
[C---:B---3--:R-:W-:Y:S02]  /*01a0*/  IMAD.WIDE R10, R13.reuse, 0x4, R6 ;  /* 0x000000040d0a7825 */ /* 0x048fe400078e0206 */
[----:B--2---:R-:W2:Y:S04]  /*01b0*/  LDG.E R8, desc[UR6][R8.64] ;  /* 0x0000000608087981 */ /* 0x004ea8000c1e1900 */
[----:B------:R-:W2:Y:S01]  /*01c0*/  LDG.E R11, desc[UR6][R10.64] ;  /* 0x000000060a0b7981 */ /* 0x000ea2000c1e1900 */
[----:B0-----:R-:W-:Y:S01]  /*01d0*/  IMAD.WIDE R12, R13, 0x4, R2 ;  /* 0x000000040d0c7825 */ /* 0x001fe200078e0202 */
[----:B------:R-:W-:-:S04]  /*01e0*/  IADD3 R16, PT, PT, R15, R16, RZ ;  /* 0x000000100f107210 */ /* 0x000fc80007ffe0ff */
[----:B------:R-:W-:Y:S02]  /*01f0*/  ISETP.GE.AND P0, PT, R16, 0x80, PT ;  /* 0x000000801000780c */ /* 0x000fe40003f06270 */
[----:B--2---:R-:W-:-:S05]  /*0200*/  IADD3 R19, PT, PT, R8, R11, RZ ;  /* 0x0000000b08137210 */ /* 0x004fca0007ffe0ff */
[----:B------:R4:W-:Y:S06]  /*0210*/  STG.E desc[UR6][R12.64], R19 ;  /* 0x000000130c007986 */ /* 0x0009ec000c101906 */
[----:B------:R-:W-:Y:S05]  /*0220*/  @!P0 BRA `(.L_x_23) ;  /* 0xfffffffc00d48947 */ /* 0x000fea000383ffff */
.L_x_22:
[----:B--2---:R-:W-:Y:S05]  /*0230*/  BSYNC.RECONVERGENT B0 ;  /* 0x0000000000007941 */ /* 0x004fea0003800200 */
.L_x_21:
[----:B------:R-:W-:-:S04]  /*0240*/  IADD3 R14, PT, PT, R17, R14, RZ ;  /* 0x0000000e110e7210 */ /* 0x000fc80007ffe0ff */
[----:B------:R-:W-:-:S13]  /*0250*/  ISETP.GE.AND P0, PT, R14, 0x9c, PT ;  /* 0x0000009c0e00780c */ /* 0x000fda0003f06270 */
[----:B------:R-:W-:Y:S05]  /*0260*/  @!P0 BRA `(.L_x_24) ;  /* 0xfffffffc00a88947 */ /* 0x000fea000383ffff */
[----:B------:R-:W-:Y:S05]  /*0270*/  EXIT ;  /* 0x000000000000794d */ /* 0x000fea0003800000 */
.L_x_25:
        /* <DEDUP_REMOVED lines=16> */
.L_x_30:


//--------------------- .nv.shared._Z17col_avg_reductionPiS_ --------------------------
	.section	.nv.shared._Z17col_avg_reductionPiS_,"aw",@nobits
	.sectionflags	@""
	.align	4
.nv.shared._Z17col_avg_reductionPiS_:
	.zero		2048


//--------------------- .nv.shared.reserved.0     --------------------------
	.section	.nv.shared.reserved.0,"aw",@nobits
	.weak		__nv_reservedSMEM_offset_0_alias
	.size		__nv_reservedSMEM_offset_0_alias, 0, 64
	.other		__nv_reservedSMEM_offset_0_alias,@"STO_CUDA_RESERVED_SHARED STV_DEFAULT"
__nv_reservedSMEM_offset_0_alias:
	.zero		0
	.zero		64


//--------------------- .nv.constant0._Z17col_avg_reductionPiS_ --------------------------
	.section	.nv.constant0._Z17col_avg_reductionPiS_,"a",@progbits
	.sectionflags	@""
	.align	4
.nv.constant0._Z17col_avg_reductionPiS_:
	.zero		912


//--------------------- .nv.constant0._Z10col_avg_1dPiPf --------------------------
	.section	.nv.constant0._Z10col_avg_1dPiPf,"a",@progbits
	.sectionflags	@""
	.align	4
.nv.constant0._Z10col_avg_1dPiPf:
	.zero		912


//--------------------- .nv.constant0._Z6add_1dPiS_S_ --------------------------
	.section	.nv.constant0._Z6add_1dPiS_S_,"a",@progbits
	.sectionflags	@""
	.align	4
.nv.constant0._Z6add_1dPiS_S_:
	.zero		920


//--------------------- .nv.constant0._Z10add_by_colPiS_S_ --------------------------
	.section	.nv.constant0._Z10add_by_colPiS_S_,"a",@progbits
	.sectionflags	@""
	.align	4
.nv.constant0._Z10add_by_colPiS_S_:
	.zero		920


//--------------------- .nv.constant0._Z10add_by_rowPiS_S_ --------------------------
	.section	.nv.constant0._Z10add_by_rowPiS_S_,"a",@progbits
	.sectionflags	@""
	.align	4
.nv.constant0._Z10add_by_rowPiS_S_:
	.zero		920


//--------------------- SYMBOLS --------------------------

	.type		.nv.reservedSmem.offset0,@object
	.size		.nv.reservedSmem.offset0,0x4
	.type		.nv.reservedSmem.cap,@object
	.size		.nv.reservedSmem.cap,0x4
